// auto-generated by cutlass_sweep.epilogue — config: {"arch": "sm_90", "cluster_m": 2, "cluster_n": 1, "dtype": "bf16", "fusion": "bias_relu", "tile_k": 64, "tile_m": 128, "tile_n": 256}
#include "cutlass/cutlass.h"
#include "cutlass/gemm/collective/collective_builder.hpp"
#include "cutlass/gemm/device/gemm_universal_adapter.h"
#include "cutlass/gemm/kernel/gemm_universal.hpp"
#include "cutlass/epilogue/collective/collective_builder.hpp"
#include "cutlass/epilogue/fusion/operations.hpp"
#include "cutlass/epilogue/thread/activation.h"

using Elem = cutlass::bfloat16_t;
using Acc  = float;
using TileShape    = cute::Shape<cute::_128, cute::_256, cute::_64>;
using ClusterShape = cute::Shape<cute::_2, cute::_1, cute::_1>;
using FusionOp     = cutlass::epilogue::fusion::LinCombPerRowBiasEltAct<cutlass::epilogue::thread::ReLU, Elem, Acc>;

using CollectiveEpilogue = typename cutlass::epilogue::collective::CollectiveBuilder<
    cutlass::arch::Sm90, cutlass::arch::OpClassTensorOp,
    TileShape, ClusterShape,
    cutlass::epilogue::collective::EpilogueTileAuto,
    Acc, Acc,
    Elem, cutlass::layout::RowMajor, 128 / cutlass::sizeof_bits<Elem>::value,
    Elem, cutlass::layout::RowMajor, 128 / cutlass::sizeof_bits<Elem>::value,
    cutlass::epilogue::TmaWarpSpecializedCooperative,
    FusionOp
  >::CollectiveOp;

using CollectiveMainloop = typename cutlass::gemm::collective::CollectiveBuilder<
    cutlass::arch::Sm90, cutlass::arch::OpClassTensorOp,
    Elem, cutlass::layout::RowMajor, 128 / cutlass::sizeof_bits<Elem>::value,
    Elem, cutlass::layout::ColumnMajor, 128 / cutlass::sizeof_bits<Elem>::value,
    Acc,
    TileShape, ClusterShape,
    cutlass::gemm::collective::StageCountAutoCarveout<
        static_cast<int>(sizeof(typename CollectiveEpilogue::SharedStorage))>,
    cutlass::gemm::KernelTmaWarpSpecializedCooperative
  >::CollectiveOp;

using GemmKernel = cutlass::gemm::kernel::GemmUniversal<
    cute::Shape<int,int,int,int>, CollectiveMainloop, CollectiveEpilogue>;
using Gemm = cutlass::gemm::device::GemmUniversalAdapter<GemmKernel>;

auto* _anchor = &cutlass::device_kernel<GemmKernel>;


// ===== COMPILED SASS (sm_90a) =====

	.target	sm_90a

	.elftype	@"ET_EXEC"


//--------------------- .note.nv.tkinfo           --------------------------
	.section	.note.nv.tkinfo,"",@"SHT_NOTE"
	.sectionflags	@"SHF_NOTE_NV_TKINFO"
	.tkinfo
        /*0018*/ 	.word	0x00000002
        /*0030*/ 	.string	""
        /*0030*/ 	.string	"ptxas"
        /*0030*/ 	.string	"Cuda compilation tools, release 13.0, V13.0.88"
        /*0030*/ 	.string	"Build cuda_13.0.r13.0/compiler.36424714_0"
        /*0030*/ 	.string	"-arch sm_90a -m 64 "



//--------------------- .note.nv.cuinfo           --------------------------
	.section	.note.nv.cuinfo,"",@"SHT_NOTE"
	.sectionflags	@"SHF_NOTE_NV_CUINFO"
        /*0018*/ 	.short	0x0002
        /*001a*/ 	.short	0x005a
        /*001c*/ 	.short	0x0082
	.zero		2


//--------------------- .nv.info                  --------------------------
	.section	.nv.info,"",@"SHT_CUDA_INFO"
	.align	4


	//----- nvinfo : EIATTR_REGCOUNT
	.align		4
        /*0000*/ 	.byte	0x04, 0x2f
        /*0002*/ 	.short	(.L_18 - .L_17)
	.align		4
.L_17:
        /*0004*/ 	.word	index@(_ZN7cutlass13device_kernelINS_4gemm6kernel13GemmUniversalIN4cute5tupleIJiiiiEEENS1_10collective13CollectiveMmaINS1_34MainloopSm90TmaGmmaWarpSpecializedILi4ENS5_IJNS4_1CILi2EEENSA_ILi1EEESC_EEENS1_35KernelTmaWarpSpecializedCooperativeEEENS5_IJNSA_ILi128EEENSA_ILi256EEENSA_ILi64EEEEEENS_10bfloat16_tENS5_IJlSC_lEEESK_SL_NS4_8TiledMMAINS4_8MMA_AtomIJNS4_4SM904GMMA28MMA_64x256x16_F32BF16BF16_SSILNSP_5MajorE0ELSR_0ELNSP_7ScaleInE1ELSS_1EEEEEENS4_6LayoutISD_NS5_IJSC_NSA_ILi0EEESW_EEEEENS5_IJNS4_10UnderscoreESZ_SZ_EEEEENS4_13SM90_TMA_LOADENS4_14ComposedLayoutINS4_7SwizzleILi3ELi4ELi3EEENS4_18smem_ptr_flag_bitsILi16EEENSV_INS5_IJNSA_ILi8EEESI_EEENS5_IJSI_SC_EEEEEEEvNS4_8identityENS4_23SM90_TMA_LOAD_MULTICASTES1C_vS1D_EENS_8epilogue10collective18CollectiveEpilogueINS1G_22Sm90TmaWarpSpecializedILi4ELi2ELi16ELb1ELb0EEEJSJ_NS5_IJSG_NSA_ILi32EEEEEESK_SL_SK_SL_NS1G_6fusion15FusionCallbacksIS1K_NS1N_23LinCombPerRowBiasEltActINS1G_6thread4ReLuESK_fSK_SK_fLi8ELNS_15FloatRoundStyleE2EEESJ_S1M_JEEES12_NS13_INS14_ILi2ELi4ELi3EEES17_NSV_INS5_IJS18_S1L_EEENS5_IJS1L_SC_EEEEEEENS4_17SM75_U32x4_LDSM_NENS4_14SM90_TMA_STOREES1Z_NS4_17SM90_U32x4_STSM_NENS4_9Copy_AtomIJS22_NS_6half_tEEEEvEEEvvEEEEvNT_6ParamsE)
        /*0008*/ 	.word	0x000000a8


	//----- nvinfo : EIATTR_FRAME_SIZE
	.align		4
.L_18:
        /*000c*/ 	.byte	0x04, 0x11
        /*000e*/ 	.short	(.L_20 - .L_19)
	.align		4
.L_19:
        /*0010*/ 	.word	index@(_ZN7cutlass13device_kernelINS_4gemm6kernel13GemmUniversalIN4cute5tupleIJiiiiEEENS1_10collective13CollectiveMmaINS1_34MainloopSm90TmaGmmaWarpSpecializedILi4ENS5_IJNS4_1CILi2EEENSA_ILi1EEESC_EEENS1_35KernelTmaWarpSpecializedCooperativeEEENS5_IJNSA_ILi128EEENSA_ILi256EEENSA_ILi64EEEEEENS_10bfloat16_tENS5_IJlSC_lEEESK_SL_NS4_8TiledMMAINS4_8MMA_AtomIJNS4_4SM904GMMA28MMA_64x256x16_F32BF16BF16_SSILNSP_5MajorE0ELSR_0ELNSP_7ScaleInE1ELSS_1EEEEEENS4_6LayoutISD_NS5_IJSC_NSA_ILi0EEESW_EEEEENS5_IJNS4_10UnderscoreESZ_SZ_EEEEENS4_13SM90_TMA_LOADENS4_14ComposedLayoutINS4_7SwizzleILi3ELi4ELi3EEENS4_18smem_ptr_flag_bitsILi16EEENSV_INS5_IJNSA_ILi8EEESI_EEENS5_IJSI_SC_EEEEEEEvNS4_8identityENS4_23SM90_TMA_LOAD_MULTICASTES1C_vS1D_EENS_8epilogue10collective18CollectiveEpilogueINS1G_22Sm90TmaWarpSpecializedILi4ELi2ELi16ELb1ELb0EEEJSJ_NS5_IJSG_NSA_ILi32EEEEEESK_SL_SK_SL_NS1G_6fusion15FusionCallbacksIS1K_NS1N_23LinCombPerRowBiasEltActINS1G_6thread4ReLuESK_fSK_SK_fLi8ELNS_15FloatRoundStyleE2EEESJ_S1M_JEEES12_NS13_INS14_ILi2ELi4ELi3EEES17_NSV_INS5_IJS18_S1L_EEENS5_IJS1L_SC_EEEEEEENS4_17SM75_U32x4_LDSM_NENS4_14SM90_TMA_STOREES1Z_NS4_17SM90_U32x4_STSM_NENS4_9Copy_AtomIJS22_NS_6half_tEEEEvEEEvvEEEEvNT_6ParamsE)
        /*0014*/ 	.word	0x00000000


	//----- nvinfo : EIATTR_MIN_STACK_SIZE
	.align		4
.L_20:
        /*0018*/ 	.byte	0x04, 0x12
        /*001a*/ 	.short	(.L_22 - .L_21)
	.align		4
.L_21:
        /*001c*/ 	.word	index@(_ZN7cutlass13device_kernelINS_4gemm6kernel13GemmUniversalIN4cute5tupleIJiiiiEEENS1_10collective13CollectiveMmaINS1_34MainloopSm90TmaGmmaWarpSpecializedILi4ENS5_IJNS4_1CILi2EEENSA_ILi1EEESC_EEENS1_35KernelTmaWarpSpecializedCooperativeEEENS5_IJNSA_ILi128EEENSA_ILi256EEENSA_ILi64EEEEEENS_10bfloat16_tENS5_IJlSC_lEEESK_SL_NS4_8TiledMMAINS4_8MMA_AtomIJNS4_4SM904GMMA28MMA_64x256x16_F32BF16BF16_SSILNSP_5MajorE0ELSR_0ELNSP_7ScaleInE1ELSS_1EEEEEENS4_6LayoutISD_NS5_IJSC_NSA_ILi0EEESW_EEEEENS5_IJNS4_10UnderscoreESZ_SZ_EEEEENS4_13SM90_TMA_LOADENS4_14ComposedLayoutINS4_7SwizzleILi3ELi4ELi3EEENS4_18smem_ptr_flag_bitsILi16EEENSV_INS5_IJNSA_ILi8EEESI_EEENS5_IJSI_SC_EEEEEEEvNS4_8identityENS4_23SM90_TMA_LOAD_MULTICASTES1C_vS1D_EENS_8epilogue10collective18CollectiveEpilogueINS1G_22Sm90TmaWarpSpecializedILi4ELi2ELi16ELb1ELb0EEEJSJ_NS5_IJSG_NSA_ILi32EEEEEESK_SL_SK_SL_NS1G_6fusion15FusionCallbacksIS1K_NS1N_23LinCombPerRowBiasEltActINS1G_6thread4ReLuESK_fSK_SK_fLi8ELNS_15FloatRoundStyleE2EEESJ_S1M_JEEES12_NS13_INS14_ILi2ELi4ELi3EEES17_NSV_INS5_IJS18_S1L_EEENS5_IJS1L_SC_EEEEEEENS4_17SM75_U32x4_LDSM_NENS4_14SM90_TMA_STOREES1Z_NS4_17SM90_U32x4_STSM_NENS4_9Copy_AtomIJS22_NS_6half_tEEEEvEEEvvEEEEvNT_6ParamsE)
        /*0020*/ 	.word	0x00000000
.L_22:


//--------------------- .nv.compat                --------------------------
	.section	.nv.compat,"",@"SHT_CUDA_COMPAT_INFO"
	.align	4
        /*0000*/ 	.byte	0x02, 0x09, 0x01, 0x00, 0x02, 0x02, 0x04, 0x00, 0x02, 0x05, 0x05, 0x00, 0x03, 0x07, 0x01, 0x01
        /*0010*/ 	.byte	0x02, 0x03, 0x01, 0x00, 0x02, 0x06, 0x01, 0x00, 0x04, 0x0b, 0x08, 0x00, 0x00, 0x00, 0x00, 0x00
        /*0020*/ 	.byte	0x00, 0x00, 0x00, 0x00


//--------------------- .nv.info._ZN7cutlass13device_kernelINS_4gemm6kernel13GemmUniversalIN4cute5tupleIJiiiiEEENS1_10collective13CollectiveMmaINS1_34MainloopSm90TmaGmmaWarpSpecializedILi4ENS5_IJNS4_1CILi2EEENSA_ILi1EEESC_EEENS1_35KernelTmaWarpSpecializedCooperativeEEENS5_IJNSA_ILi128EEENSA_ILi256EEENSA_ILi64EEEEEENS_10bfloat16_tENS5_IJlSC_lEEESK_SL_NS4_8TiledMMAINS4_8MMA_AtomIJNS4_4SM904GMMA28MMA_64x256x16_F32BF16BF16_SSILNSP_5MajorE0ELSR_0ELNSP_7ScaleInE1ELSS_1EEEEEENS4_6LayoutISD_NS5_IJSC_NSA_ILi0EEESW_EEEEENS5_IJNS4_10UnderscoreESZ_SZ_EEEEENS4_13SM90_TMA_LOADENS4_14ComposedLayoutINS4_7SwizzleILi3ELi4ELi3EEENS4_18smem_ptr_flag_bitsILi16EEENSV_INS5_IJNSA_ILi8EEESI_EEENS5_IJSI_SC_EEEEEEEvNS4_8identityENS4_23SM90_TMA_LOAD_MULTICASTES1C_vS1D_EENS_8epilogue10collective18CollectiveEpilogueINS1G_22Sm90TmaWarpSpecializedILi4ELi2ELi16ELb1ELb0EEEJSJ_NS5_IJSG_NSA_ILi32EEEEEESK_SL_SK_SL_NS1G_6fusion15FusionCallbacksIS1K_NS1N_23LinCombPerRowBiasEltActINS1G_6thread4ReLuESK_fSK_SK_fLi8ELNS_15FloatRoundStyleE2EEESJ_S1M_JEEES12_NS13_INS14_ILi2ELi4ELi3EEES17_NSV_INS5_IJS18_S1L_EEENS5_IJS1L_SC_EEEEEEENS4_17SM75_U32x4_LDSM_NENS4_14SM90_TMA_STOREES1Z_NS4_17SM90_U32x4_STSM_NENS4_9Copy_AtomIJS22_NS_6half_tEEEEvEEEvvEEEEvNT_6ParamsE --------------------------
	.section	.nv.info._ZN7cutlass13device_kernelINS_4gemm6kernel13GemmUniversalIN4cute5tupleIJiiiiEEENS1_10collective13CollectiveMmaINS1_34MainloopSm90TmaGmmaWarpSpecializedILi4ENS5_IJNS4_1CILi2EEENSA_ILi1EEESC_EEENS1_35KernelTmaWarpSpecializedCooperativeEEENS5_IJNSA_ILi128EEENSA_ILi256EEENSA_ILi64EEEEEENS_10bfloat16_tENS5_IJlSC_lEEESK_SL_NS4_8TiledMMAINS4_8MMA_AtomIJNS4_4SM904GMMA28MMA_64x256x16_F32BF16BF16_SSILNSP_5MajorE0ELSR_0ELNSP_7ScaleInE1ELSS_1EEEEEENS4_6LayoutISD_NS5_IJSC_NSA_ILi0EEESW_EEEEENS5_IJNS4_10UnderscoreESZ_SZ_EEEEENS4_13SM90_TMA_LOADENS4_14ComposedLayoutINS4_7SwizzleILi3ELi4ELi3EEENS4_18smem_ptr_flag_bitsILi16EEENSV_INS5_IJNSA_ILi8EEESI_EEENS5_IJSI_SC_EEEEEEEvNS4_8identityENS4_23SM90_TMA_LOAD_MULTICASTES1C_vS1D_EENS_8epilogue10collective18CollectiveEpilogueINS1G_22Sm90TmaWarpSpecializedILi4ELi2ELi16ELb1ELb0EEEJSJ_NS5_IJSG_NSA_ILi32EEEEEESK_SL_SK_SL_NS1G_6fusion15FusionCallbacksIS1K_NS1N_23LinCombPerRowBiasEltActINS1G_6thread4ReLuESK_fSK_SK_fLi8ELNS_15FloatRoundStyleE2EEESJ_S1M_JEEES12_NS13_INS14_ILi2ELi4ELi3EEES17_NSV_INS5_IJS18_S1L_EEENS5_IJS1L_SC_EEEEEEENS4_17SM75_U32x4_LDSM_NENS4_14SM90_TMA_STOREES1Z_NS4_17SM90_U32x4_STSM_NENS4_9Copy_AtomIJS22_NS_6half_tEEEEvEEEvvEEEEvNT_6ParamsE,"",@"SHT_CUDA_INFO"
	.sectionflags	@""
	.align	4


	//----- nvinfo : EIATTR_CUDA_API_VERSION
	.align		4
        /*0000*/ 	.byte	0x04, 0x37
        /*0002*/ 	.short	(.L_24 - .L_23)
.L_23:
        /*0004*/ 	.word	0x00000082


	//----- nvinfo : EIATTR_KPARAM_INFO
	.align		4
.L_24:
        /*0008*/ 	.byte	0x04, 0x17
        /*000a*/ 	.short	(.L_26 - .L_25)
.L_25:
        /*000c*/ 	.word	0x00000000
        /*0010*/ 	.short	0x0000
        /*0012*/ 	.short	0x0070
        /*0014*/ 	.byte	0x00, 0xf0, 0x01, 0x1c


	//----- nvinfo : EIATTR_SPARSE_MMA_MASK
	.align		4
.L_26:
        /*0018*/ 	.byte	0x03, 0x50
        /*001a*/ 	.short	0x0000


	//----- nvinfo : EIATTR_MAXREG_COUNT
	.align		4
        /*001c*/ 	.byte	0x03, 0x1b
        /*001e*/ 	.short	0x00a8


	//----- nvinfo : EIATTR_NUM_BARRIERS
	.align		4
        /*0020*/ 	.byte	0x02, 0x4c
        /*0022*/ 	.byte	0x02
	.zero		1


	//----- nvinfo : EIATTR_EXTERNS
	.align		4
        /*0024*/ 	.byte	0x04, 0x0f
        /*0026*/ 	.short	(.L_28 - .L_27)


	//   ....[0]....
	.align		4
.L_27:
        /*0028*/ 	.word	index@(__assertfail)


	//----- nvinfo : EIATTR_MERCURY_ISA_VERSION
	.align		4
.L_28:
        /*002c*/ 	.byte	0x03, 0x5f
        /*002e*/ 	.short	0x0101


	//----- nvinfo : EIATTR_INT_WARP_WIDE_INSTR_OFFSETS
	.align		4
        /*0030*/ 	.byte	0x04, 0x31
        /*0032*/ 	.short	(.L_30 - .L_29)


	//   ....[0]....
.L_29:
        /*0034*/ 	.word	0x000009f0


	//   ....[1]....
        /*0038*/ 	.word	0x00000ac0


	//   ....[2]....
        /*003c*/ 	.word	0x00000b40


	//   ....[3]....
        /*0040*/ 	.word	0x000021f0


	//----- nvinfo : EIATTR_COOP_GROUP_MASK_REGIDS
	.align		4
.L_30:
        /*0044*/ 	.byte	0x04, 0x29
        /*0046*/ 	.short	(.L_32 - .L_31)


	//   ....[0]....
.L_31:
        /*0048*/ 	.word	0xffffffff


	//   ....[1]....
        /*004c*/ 	.word	0xffffffff


	//   ....[2]....
        /*0050*/ 	.word	0xffffffff


	//   ....[3]....
        /*0054*/ 	.word	0xffffffff


	//   ....[4]....
        /*0058*/ 	.word	0xffffffff


	//   ....[5]....
        /*005c*/ 	.word	0xffffffff


	//   ....[6]....
        /*0060*/ 	.word	0xffffffff


	//----- nvinfo : EIATTR_COOP_GROUP_INSTR_OFFSETS
	.align		4
.L_32:
        /*0064*/ 	.byte	0x04, 0x28
        /*0066*/ 	.short	(.L_34 - .L_33)


	//   ....[0]....
.L_33:
        /*0068*/ 	.word	0x00000070


	//   ....[1]....
        /*006c*/ 	.word	0x00000080


	//   ....[2]....
        /*0070*/ 	.word	0x00000440


	//   ....[3]....
        /*0074*/ 	.word	0x000005d0


	//   ....[4]....
        /*0078*/ 	.word	0x00000800


	//   ....[5]....
        /*007c*/ 	.word	0x00000c80


	//   ....[6]....
        /*0080*/ 	.word	0x00001790


	//----- nvinfo : EIATTR_REG_RECONFIG
	.align		4
.L_34:
        /*0084*/ 	.byte	0x01, 0x54
	.zero		2


	//----- nvinfo : EIATTR_SYSCALL_OFFSETS
	.align		4
        /*0088*/ 	.byte	0x04, 0x46
        /*008a*/ 	.short	(.L_36 - .L_35)


	//   ....[0]....
.L_35:
        /*008c*/ 	.word	0x00001960


	//   ....[1]....
        /*0090*/ 	.word	0x00002420


	//   ....[2]....
        /*0094*/ 	.word	0x00002510


	//----- nvinfo : EIATTR_MBARRIER_INSTR_OFFSETS
	.align		4
.L_36:
        /*0098*/ 	.byte	0x04, 0x39
        /*009a*/ 	.short	(.L_38 - .L_37)


	//   ....[0]....
.L_37:
        /*009c*/ 	.word	0x00000540
        /*00a0*/ 	.word	0x000000ff
        /*00a4*/ 	.word	0x00000000
        /*00a8*/ 	.short	0x0100
        /*00aa*/ 	.byte	0x08
	.zero		1


	//   ....[1]....
        /*00ac*/ 	.word	0x00000550
        /*00b0*/ 	.word	0x000000ff
        /*00b4*/ 	.word	0x00000020
        /*00b8*/ 	.short	0x0100
        /*00ba*/ 	.byte	0x08
	.zero		1


	//   ....[2]....
        /*00bc*/ 	.word	0x00000560
        /*00c0*/ 	.word	0x000000ff
        /*00c4*/ 	.word	0x00000008
        /*00c8*/ 	.short	0x0100
        /*00ca*/ 	.byte	0x08
	.zero		1


	//   ....[3]....
        /*00cc*/ 	.word	0x00000570
        /*00d0*/ 	.word	0x000000ff
        /*00d4*/ 	.word	0x00000028
        /*00d8*/ 	.short	0x0100
        /*00da*/ 	.byte	0x08
	.zero		1


	//   ....[4]....
        /*00dc*/ 	.word	0x00000580
        /*00e0*/ 	.word	0x000000ff
        /*00e4*/ 	.word	0x00000010
        /*00e8*/ 	.short	0x0100
        /*00ea*/ 	.byte	0x08
	.zero		1


	//   ....[5]....
        /*00ec*/ 	.word	0x00000590
        /*00f0*/ 	.word	0x000000ff
        /*00f4*/ 	.word	0x00000030
        /*00f8*/ 	.short	0x0100
        /*00fa*/ 	.byte	0x08
	.zero		1


	//   ....[6]....
        /*00fc*/ 	.word	0x000005a0
        /*0100*/ 	.word	0x000000ff
        /*0104*/ 	.word	0x00000018
        /*0108*/ 	.short	0x0100
        /*010a*/ 	.byte	0x08
	.zero		1


	//   ....[7]....
        /*010c*/ 	.word	0x000005b0
        /*0110*/ 	.word	0x000000ff
        /*0114*/ 	.word	0x00000038
        /*0118*/ 	.short	0x0100
        /*011a*/ 	.byte	0x08
	.zero		1


	//   ....[8]....
        /*011c*/ 	.word	0x00000710
        /*0120*/ 	.word	0x000000ff
        /*0124*/ 	.word	0x00000040
        /*0128*/ 	.short	0x0100
        /*012a*/ 	.byte	0x08
	.zero		1


	//   ....[9]....
        /*012c*/ 	.word	0x00000720
        /*0130*/ 	.word	0x000000ff
        /*0134*/ 	.word	0x00000060
        /*0138*/ 	.short	0x0100
        /*013a*/ 	.byte	0x08
	.zero		1


	//   ....[10]....
        /*013c*/ 	.word	0x00000730
        /*0140*/ 	.word	0x000000ff
        /*0144*/ 	.word	0x00000048
        /*0148*/ 	.short	0x0100
        /*014a*/ 	.byte	0x08
	.zero		1


	//   ....[11]....
        /*014c*/ 	.word	0x00000740
        /*0150*/ 	.word	0x000000ff
        /*0154*/ 	.word	0x00000068
        /*0158*/ 	.short	0x0100
        /*015a*/ 	.byte	0x08
	.zero		1


	//   ....[12]....
        /*015c*/ 	.word	0x00000750
        /*0160*/ 	.word	0x000000ff
        /*0164*/ 	.word	0x00000050
        /*0168*/ 	.short	0x0100
        /*016a*/ 	.byte	0x08
	.zero		1


	//   ....[13]....
        /*016c*/ 	.word	0x00000760
        /*0170*/ 	.word	0x000000ff
        /*0174*/ 	.word	0x00000070
        /*0178*/ 	.short	0x0100
        /*017a*/ 	.byte	0x08
	.zero		1


	//   ....[14]....
        /*017c*/ 	.word	0x00000770
        /*0180*/ 	.word	0x000000ff
        /*0184*/ 	.word	0x00000058
        /*0188*/ 	.short	0x0100
        /*018a*/ 	.byte	0x08
	.zero		1


	//   ....[15]....
        /*018c*/ 	.word	0x00000780
        /*0190*/ 	.word	0x000000ff
        /*0194*/ 	.word	0x00000078
        /*0198*/ 	.short	0x0100
        /*019a*/ 	.byte	0x08
	.zero		1


	//   ....[16]....
        /*019c*/ 	.word	0x00000bb0
        /*01a0*/ 	.word	0x000000ff
        /*01a4*/ 	.word	0x00000080
        /*01a8*/ 	.short	0x0100
        /*01aa*/ 	.byte	0x06
	.zero		1


	//   ....[17]....
        /*01ac*/ 	.word	0x00000c30
        /*01b0*/ 	.word	0x000000ff
        /*01b4*/ 	.word	0x00000088
        /*01b8*/ 	.short	0x0100
        /*01ba*/ 	.byte	0x06
	.zero		1


	//   ....[18]....
        /*01bc*/ 	.word	0x000019e0
        /*01c0*/ 	.word	0x00000003
        /*01c4*/ 	.word	0x00000000
        /*01c8*/ 	.short	0x010a
        /*01ca*/ 	.byte	0x3f
	.zero		1


	//   ....[19]....
        /*01cc*/ 	.word	0x00001a20
        /*01d0*/ 	.word	0x00000003
        /*01d4*/ 	.word	0x00000000
        /*01d8*/ 	.short	0x010a
        /*01da*/ 	.byte	0x3f
	.zero		1


	//   ....[20]....
        /*01dc*/ 	.word	0x00001db0
        /*01e0*/ 	.word	0x000000ff
        /*01e4*/ 	.word	0x00000000
        /*01e8*/ 	.short	0x010a
        /*01ea*/ 	.byte	0x04
	.zero		1


	//   ....[21]....
        /*01ec*/ 	.word	0x00001df0
        /*01f0*/ 	.word	0x000000ff
        /*01f4*/ 	.word	0x00000000
        /*01f8*/ 	.short	0x010a
        /*01fa*/ 	.byte	0x04
	.zero		1


	//   ....[22]....
        /*01fc*/ 	.word	0x00002080
        /*0200*/ 	.word	0x00000004
        /*0204*/ 	.word	0x00000000
        /*0208*/ 	.short	0x0101
        /*020a*/ 	.byte	0x3f
	.zero		1


	//   ....[23]....
        /*020c*/ 	.word	0x00002270
        /*0210*/ 	.word	0x00000000
        /*0214*/ 	.word	0x00000000
        /*0218*/ 	.short	0x0101
        /*021a*/ 	.byte	0x3f
	.zero		1


	//   ....[24]....
        /*021c*/ 	.word	0x00002de0
        /*0220*/ 	.word	0x000000ff
        /*0224*/ 	.word	0x00000040
        /*0228*/ 	.short	0x010a
        /*022a*/ 	.byte	0x34
	.zero		1


	//   ....[25]....
        /*022c*/ 	.word	0x000036e0
        /*0230*/ 	.word	0x000000ff
        /*0234*/ 	.word	0x00000000
        /*0238*/ 	.short	0x0101
        /*023a*/ 	.byte	0x04
	.zero		1


	//   ....[26]....
        /*023c*/ 	.word	0x000037b0
        /*0240*/ 	.word	0x00000004
        /*0244*/ 	.word	0x00000040
        /*0248*/ 	.short	0x010a
        /*024a*/ 	.byte	0x3f
	.zero		1


	//   ....[27]....
        /*024c*/ 	.word	0x00003ef0
        /*0250*/ 	.word	0x000000ff
        /*0254*/ 	.word	0x00000000
        /*0258*/ 	.short	0x0101
        /*025a*/ 	.byte	0x04
	.zero		1


	//   ....[28]....
        /*025c*/ 	.word	0x00003fe0
        /*0260*/ 	.word	0x00000004
        /*0264*/ 	.word	0x00000040
        /*0268*/ 	.short	0x010a
        /*026a*/ 	.byte	0x3f
	.zero		1


	//   ....[29]....
        /*026c*/ 	.word	0x00004740
        /*0270*/ 	.word	0x000000ff
        /*0274*/ 	.word	0x00000000
        /*0278*/ 	.short	0x0101
        /*027a*/ 	.byte	0x04
	.zero		1


	//   ....[30]....
        /*027c*/ 	.word	0x00004820
        /*0280*/ 	.word	0x00000005
        /*0284*/ 	.word	0x00000040
        /*0288*/ 	.short	0x010a
        /*028a*/ 	.byte	0x3f
	.zero		1


	//   ....[31]....
        /*028c*/ 	.word	0x00004f90
        /*0290*/ 	.word	0x000000ff
        /*0294*/ 	.word	0x00000000
        /*0298*/ 	.short	0x0101
        /*029a*/ 	.byte	0x04
	.zero		1


	//   ....[32]....
        /*029c*/ 	.word	0x00005070
        /*02a0*/ 	.word	0x00000004
        /*02a4*/ 	.word	0x00000040
        /*02a8*/ 	.short	0x010a
        /*02aa*/ 	.byte	0x3f
	.zero		1


	//   ....[33]....
        /*02ac*/ 	.word	0x000057c0
        /*02b0*/ 	.word	0x000000ff
        /*02b4*/ 	.word	0x00000000
        /*02b8*/ 	.short	0x0101
        /*02ba*/ 	.byte	0x04
	.zero		1


	//   ....[34]....
        /*02bc*/ 	.word	0x000058a0
        /*02c0*/ 	.word	0x00000004
        /*02c4*/ 	.word	0x00000040
        /*02c8*/ 	.short	0x010a
        /*02ca*/ 	.byte	0x3f
	.zero		1


	//   ....[35]....
        /*02cc*/ 	.word	0x00005ff0
        /*02d0*/ 	.word	0x000000ff
        /*02d4*/ 	.word	0x00000000
        /*02d8*/ 	.short	0x0101
        /*02da*/ 	.byte	0x04
	.zero		1


	//   ....[36]....
        /*02dc*/ 	.word	0x000060d0
        /*02e0*/ 	.word	0x00000004
        /*02e4*/ 	.word	0x00000040
        /*02e8*/ 	.short	0x010a
        /*02ea*/ 	.byte	0x3f
	.zero		1


	//   ....[37]....
        /*02ec*/ 	.word	0x00006820
        /*02f0*/ 	.word	0x000000ff
        /*02f4*/ 	.word	0x00000000
        /*02f8*/ 	.short	0x0101
        /*02fa*/ 	.byte	0x04
	.zero		1


	//   ....[38]....
        /*02fc*/ 	.word	0x000068f0
        /*0300*/ 	.word	0x00000005
        /*0304*/ 	.word	0x00000040
        /*0308*/ 	.short	0x010a
        /*030a*/ 	.byte	0x3f
	.zero		1


	//   ....[39]....
        /*030c*/ 	.word	0x00007000
        /*0310*/ 	.word	0x000000ff
        /*0314*/ 	.word	0x00000000
        /*0318*/ 	.short	0x0101
        /*031a*/ 	.byte	0x04
	.zero		1


	//   ....[40]....
        /*031c*/ 	.word	0x000079d0
        /*0320*/ 	.word	0x000000ff
        /*0324*/ 	.word	0x00000000
        /*0328*/ 	.short	0x0101
        /*032a*/ 	.byte	0x04
	.zero		1


	//   ....[41]....
        /*032c*/ 	.word	0x00007fe0
        /*0330*/ 	.word	0x000000ff
        /*0334*/ 	.word	0x00000088
        /*0338*/ 	.short	0x010a
        /*033a*/ 	.byte	0x04
	.zero		1


	//   ....[42]....
        /*033c*/ 	.word	0x000083e0
        /*0340*/ 	.word	0x000000ff
        /*0344*/ 	.word	0x00000060
        /*0348*/ 	.short	0x010a
        /*034a*/ 	.byte	0x0d
	.zero		1


	//   ....[43]....
        /*034c*/ 	.word	0x000084d0
        /*0350*/ 	.word	0x000000ff
        /*0354*/ 	.word	0x00000040
        /*0358*/ 	.short	0x010b
        /*035a*/ 	.byte	0x0d
	.zero		1


	//   ....[44]....
        /*035c*/ 	.word	0x00008530
        /*0360*/ 	.word	0x000000ff
        /*0364*/ 	.word	0x00000000
        /*0368*/ 	.short	0x0101
        /*036a*/ 	.byte	0x10
	.zero		1


	//   ....[45]....
        /*036c*/ 	.word	0x00008560
        /*0370*/ 	.word	0x000000ff
        /*0374*/ 	.word	0x00000068
        /*0378*/ 	.short	0x010a
        /*037a*/ 	.byte	0x0d
	.zero		1


	//   ....[46]....
        /*037c*/ 	.word	0x00008670
        /*0380*/ 	.word	0x000000ff
        /*0384*/ 	.word	0x00000048
        /*0388*/ 	.short	0x010b
        /*038a*/ 	.byte	0x0d
	.zero		1


	//   ....[47]....
        /*038c*/ 	.word	0x000086d0
        /*0390*/ 	.word	0x000000ff
        /*0394*/ 	.word	0x00000000
        /*0398*/ 	.short	0x0101
        /*039a*/ 	.byte	0x12
	.zero		1


	//   ....[48]....
        /*039c*/ 	.word	0x00008700
        /*03a0*/ 	.word	0x000000ff
        /*03a4*/ 	.word	0x00000070
        /*03a8*/ 	.short	0x010a
        /*03aa*/ 	.byte	0x0d
	.zero		1


	//   ....[49]....
        /*03ac*/ 	.word	0x00008810
        /*03b0*/ 	.word	0x000000ff
        /*03b4*/ 	.word	0x00000050
        /*03b8*/ 	.short	0x010b
        /*03ba*/ 	.byte	0x0d
	.zero		1


	//   ....[50]....
        /*03bc*/ 	.word	0x00008870
        /*03c0*/ 	.word	0x000000ff
        /*03c4*/ 	.word	0x00000000
        /*03c8*/ 	.short	0x0101
        /*03ca*/ 	.byte	0x15
	.zero		1


	//   ....[51]....
        /*03cc*/ 	.word	0x000088a0
        /*03d0*/ 	.word	0x000000ff
        /*03d4*/ 	.word	0x00000078
        /*03d8*/ 	.short	0x010a
        /*03da*/ 	.byte	0x0d
	.zero		1


	//   ....[52]....
        /*03dc*/ 	.word	0x000089b0
        /*03e0*/ 	.word	0x000000ff
        /*03e4*/ 	.word	0x00000058
        /*03e8*/ 	.short	0x010b
        /*03ea*/ 	.byte	0x0d
	.zero		1


	//   ....[53]....
        /*03ec*/ 	.word	0x00008a10
        /*03f0*/ 	.word	0x000000ff
        /*03f4*/ 	.word	0x00000000
        /*03f8*/ 	.short	0x0101
        /*03fa*/ 	.byte	0x1d
	.zero		1


	//   ....[54]....
        /*03fc*/ 	.word	0x00008a50
        /*0400*/ 	.word	0x000000ff
        /*0404*/ 	.word	0x00000060
        /*0408*/ 	.short	0x010a
        /*040a*/ 	.byte	0x0d
	.zero		1


	//   ....[55]....
        /*040c*/ 	.word	0x00008b50
        /*0410*/ 	.word	0x000000ff
        /*0414*/ 	.word	0x00000040
        /*0418*/ 	.short	0x010b
        /*041a*/ 	.byte	0x0d
	.zero		1


	//   ....[56]....
        /*041c*/ 	.word	0x00008b90
        /*0420*/ 	.word	0x000000ff
        /*0424*/ 	.word	0x00000000
        /*0428*/ 	.short	0x0101
        /*042a*/ 	.byte	0x10
	.zero		1


	//   ....[57]....
        /*042c*/ 	.word	0x00008bc0
        /*0430*/ 	.word	0x000000ff
        /*0434*/ 	.word	0x00000068
        /*0438*/ 	.short	0x010a
        /*043a*/ 	.byte	0x0d
	.zero		1


	//   ....[58]....
        /*043c*/ 	.word	0x00008cc0
        /*0440*/ 	.word	0x000000ff
        /*0444*/ 	.word	0x00000048
        /*0448*/ 	.short	0x010b
        /*044a*/ 	.byte	0x0d
	.zero		1


	//   ....[59]....
        /*044c*/ 	.word	0x00008d00
        /*0450*/ 	.word	0x000000ff
        /*0454*/ 	.word	0x00000000
        /*0458*/ 	.short	0x0101
        /*045a*/ 	.byte	0x12
	.zero		1


	//   ....[60]....
        /*045c*/ 	.word	0x00008d30
        /*0460*/ 	.word	0x000000ff
        /*0464*/ 	.word	0x00000070
        /*0468*/ 	.short	0x010a
        /*046a*/ 	.byte	0x0d
	.zero		1


	//   ....[61]....
        /*046c*/ 	.word	0x00008e30
        /*0470*/ 	.word	0x000000ff
        /*0474*/ 	.word	0x00000050
        /*0478*/ 	.short	0x010b
        /*047a*/ 	.byte	0x0d
	.zero		1


	//   ....[62]....
        /*047c*/ 	.word	0x00008e70
        /*0480*/ 	.word	0x000000ff
        /*0484*/ 	.word	0x00000000
        /*0488*/ 	.short	0x0101
        /*048a*/ 	.byte	0x15
	.zero		1


	//   ....[63]....
        /*048c*/ 	.word	0x00008ea0
        /*0490*/ 	.word	0x000000ff
        /*0494*/ 	.word	0x00000078
        /*0498*/ 	.short	0x010a
        /*049a*/ 	.byte	0x0d
	.zero		1


	//   ....[64]....
        /*049c*/ 	.word	0x00008fa0
        /*04a0*/ 	.word	0x000000ff
        /*04a4*/ 	.word	0x00000058
        /*04a8*/ 	.short	0x010b
        /*04aa*/ 	.byte	0x0d
	.zero		1


	//   ....[65]....
        /*04ac*/ 	.word	0x00008ff0
        /*04b0*/ 	.word	0x000000ff
        /*04b4*/ 	.word	0x00000000
        /*04b8*/ 	.short	0x0101
        /*04ba*/ 	.byte	0x1d
	.zero		1


	//   ....[66]....
        /*04bc*/ 	.word	0x000096b0
        /*04c0*/ 	.word	0x00000000
        /*04c4*/ 	.word	0x00000060
        /*04c8*/ 	.short	0x010a
        /*04ca*/ 	.byte	0x3f
	.zero		1


	//   ....[67]....
        /*04cc*/ 	.word	0x000096f0
        /*04d0*/ 	.word	0x00000000
        /*04d4*/ 	.word	0x00000068
        /*04d8*/ 	.short	0x010a
        /*04da*/ 	.byte	0x3f
	.zero		1


	//   ....[68]....
        /*04dc*/ 	.word	0x00009730
        /*04e0*/ 	.word	0x00000000
        /*04e4*/ 	.word	0x00000070
        /*04e8*/ 	.short	0x010a
        /*04ea*/ 	.byte	0x3f
	.zero		1


	//   ....[69]....
        /*04ec*/ 	.word	0x00009790
        /*04f0*/ 	.word	0x00000000
        /*04f4*/ 	.word	0x00000078
        /*04f8*/ 	.short	0x010a
        /*04fa*/ 	.byte	0x3f
	.zero		1


	//   ....[70]....
        /*04fc*/ 	.word	0x00009ae0
        /*0500*/ 	.word	0x0000000e
        /*0504*/ 	.word	0x00000020
        /*0508*/ 	.short	0x010a
        /*050a*/ 	.byte	0x3f
	.zero		1


	//   ....[71]....
        /*050c*/ 	.word	0x00009e90
        /*0510*/ 	.word	0x00000004
        /*0514*/ 	.word	0x00000088
        /*0518*/ 	.short	0x0101
        /*051a*/ 	.byte	0x3f
	.zero		1


	//   ....[72]....
        /*051c*/ 	.word	0x0000a5a0
        /*0520*/ 	.word	0x00000005
        /*0524*/ 	.word	0x00000000
        /*0528*/ 	.short	0x010a
        /*052a*/ 	.byte	0x3f
	.zero		1


	//   ....[73]....
        /*052c*/ 	.word	0x0000a620
        /*0530*/ 	.word	0x00000007
        /*0534*/ 	.word	0x00000000
        /*0538*/ 	.short	0x010a
        /*053a*/ 	.byte	0x3f
	.zero		1


	//   ....[74]....
        /*053c*/ 	.word	0x0000a6b0
        /*0540*/ 	.word	0x00000006
        /*0544*/ 	.word	0x00000000
        /*0548*/ 	.short	0x010a
        /*054a*/ 	.byte	0x3f
	.zero		1


	//   ....[75]....
        /*054c*/ 	.word	0x0000a740
        /*0550*/ 	.word	0x00000003
        /*0554*/ 	.word	0x00000000
        /*0558*/ 	.short	0x010a
        /*055a*/ 	.byte	0x3f
	.zero		1


	//   ....[76]....
        /*055c*/ 	.word	0x0000a7a0
        /*0560*/ 	.word	0x00000003
        /*0564*/ 	.word	0x00000000
        /*0568*/ 	.short	0x010a
        /*056a*/ 	.byte	0x3f
	.zero		1


	//   ....[77]....
        /*056c*/ 	.word	0x0000a800
        /*0570*/ 	.word	0x00000005
        /*0574*/ 	.word	0x00000000
        /*0578*/ 	.short	0x010a
        /*057a*/ 	.byte	0x3f
	.zero		1


	//   ....[78]....
        /*057c*/ 	.word	0x0000a860
        /*0580*/ 	.word	0x00000005
        /*0584*/ 	.word	0x00000040
        /*0588*/ 	.short	0x010a
        /*058a*/ 	.byte	0x3f
	.zero		1


	//   ....[79]....
        /*058c*/ 	.word	0x0000a8b0
        /*0590*/ 	.word	0x00000004
        /*0594*/ 	.word	0x00000040
        /*0598*/ 	.short	0x010a
        /*059a*/ 	.byte	0x3f
	.zero		1


	//   ....[80]....
        /*059c*/ 	.word	0x0000a900
        /*05a0*/ 	.word	0x00000004
        /*05a4*/ 	.word	0x00000040
        /*05a8*/ 	.short	0x010a
        /*05aa*/ 	.byte	0x3f
	.zero		1


	//   ....[81]....
        /*05ac*/ 	.word	0x0000a950
        /*05b0*/ 	.word	0x00000005
        /*05b4*/ 	.word	0x00000040
        /*05b8*/ 	.short	0x010a
        /*05ba*/ 	.byte	0x3f
	.zero		1


	//   ....[82]....
        /*05bc*/ 	.word	0x0000a9a0
        /*05c0*/ 	.word	0x00000004
        /*05c4*/ 	.word	0x00000040
        /*05c8*/ 	.short	0x010a
        /*05ca*/ 	.byte	0x3f
	.zero		1


	//   ....[83]....
        /*05cc*/ 	.word	0x0000a9f0
        /*05d0*/ 	.word	0x00000004
        /*05d4*/ 	.word	0x00000040
        /*05d8*/ 	.short	0x010a
        /*05da*/ 	.byte	0x3f
	.zero		1


	//   ....[84]....
        /*05dc*/ 	.word	0x0000aa40
        /*05e0*/ 	.word	0x00000004
        /*05e4*/ 	.word	0x00000040
        /*05e8*/ 	.short	0x010a
        /*05ea*/ 	.byte	0x3f
	.zero		1


	//   ....[85]....
        /*05ec*/ 	.word	0x0000aa90
        /*05f0*/ 	.word	0x00000005
        /*05f4*/ 	.word	0x00000040
        /*05f8*/ 	.short	0x010a
        /*05fa*/ 	.byte	0x3f
	.zero		1


	//   ....[86]....
        /*05fc*/ 	.word	0x0000aaf0
        /*0600*/ 	.word	0x00000003
        /*0604*/ 	.word	0x00000088
        /*0608*/ 	.short	0x010a
        /*060a*/ 	.byte	0x3f
	.zero		1


	//   ....[87]....
        /*060c*/ 	.word	0x0000ab50
        /*0610*/ 	.word	0x00000005
        /*0614*/ 	.word	0x00000060
        /*0618*/ 	.short	0x010a
        /*061a*/ 	.byte	0x3f
	.zero		1


	//   ....[88]....
        /*061c*/ 	.word	0x0000abb0
        /*0620*/ 	.word	0x00000005
        /*0624*/ 	.word	0x00000068
        /*0628*/ 	.short	0x010a
        /*062a*/ 	.byte	0x3f
	.zero		1


	//   ....[89]....
        /*062c*/ 	.word	0x0000ac10
        /*0630*/ 	.word	0x00000005
        /*0634*/ 	.word	0x00000070
        /*0638*/ 	.short	0x010a
        /*063a*/ 	.byte	0x3f
	.zero		1


	//   ....[90]....
        /*063c*/ 	.word	0x0000ac70
        /*0640*/ 	.word	0x00000005
        /*0644*/ 	.word	0x00000078
        /*0648*/ 	.short	0x010a
        /*064a*/ 	.byte	0x3f
	.zero		1


	//   ....[91]....
        /*064c*/ 	.word	0x0000acd0
        /*0650*/ 	.word	0x00000005
        /*0654*/ 	.word	0x00000060
        /*0658*/ 	.short	0x010a
        /*065a*/ 	.byte	0x3f
	.zero		1


	//   ....[92]....
        /*065c*/ 	.word	0x0000ad30
        /*0660*/ 	.word	0x00000005
        /*0664*/ 	.word	0x00000068
        /*0668*/ 	.short	0x010a
        /*066a*/ 	.byte	0x3f
	.zero		1


	//   ....[93]....
        /*066c*/ 	.word	0x0000ad90
        /*0670*/ 	.word	0x00000005
        /*0674*/ 	.word	0x00000070
        /*0678*/ 	.short	0x010a
        /*067a*/ 	.byte	0x3f
	.zero		1


	//   ....[94]....
        /*067c*/ 	.word	0x0000adf0
        /*0680*/ 	.word	0x00000005
        /*0684*/ 	.word	0x00000078
        /*0688*/ 	.short	0x010a
        /*068a*/ 	.byte	0x3f
	.zero		1


	//   ....[95]....
        /*068c*/ 	.word	0x0000ae40
        /*0690*/ 	.word	0x00000000
        /*0694*/ 	.word	0x00000060
        /*0698*/ 	.short	0x010a
        /*069a*/ 	.byte	0x3f
	.zero		1


	//   ....[96]....
        /*069c*/ 	.word	0x0000ae90
        /*06a0*/ 	.word	0x00000000
        /*06a4*/ 	.word	0x00000068
        /*06a8*/ 	.short	0x010a
        /*06aa*/ 	.byte	0x3f
	.zero		1


	//   ....[97]....
        /*06ac*/ 	.word	0x0000aee0
        /*06b0*/ 	.word	0x00000000
        /*06b4*/ 	.word	0x00000070
        /*06b8*/ 	.short	0x010a
        /*06ba*/ 	.byte	0x3f
	.zero		1


	//   ....[98]....
        /*06bc*/ 	.word	0x0000afb0
        /*06c0*/ 	.word	0x0000000e
        /*06c4*/ 	.word	0x00000020
        /*06c8*/ 	.short	0x010a
        /*06ca*/ 	.byte	0x3f
	.zero		1


	//   ....[99]....
        /*06cc*/ 	.word	0x0000b080
        /*06d0*/ 	.word	0x00000005
        /*06d4*/ 	.word	0x00000000
        /*06d8*/ 	.short	0x010a
        /*06da*/ 	.byte	0x3f
	.zero		1


	//   ....[100]....
        /*06dc*/ 	.word	0x0000b0d0
        /*06e0*/ 	.word	0x00000007
        /*06e4*/ 	.word	0x00000000
        /*06e8*/ 	.short	0x010a
        /*06ea*/ 	.byte	0x3f
	.zero		1


	//   ....[101]....
        /*06ec*/ 	.word	0x0000b120
        /*06f0*/ 	.word	0x00000006
        /*06f4*/ 	.word	0x00000000
        /*06f8*/ 	.short	0x010a
        /*06fa*/ 	.byte	0x3f
	.zero		1


	//----- nvinfo : EIATTR_NUM_MBARRIERS
	.align		4
.L_38:
        /*06fc*/ 	.byte	0x03, 0x38
        /*06fe*/ 	.short	0x0012


	//----- nvinfo : EIATTR_EXIT_INSTR_OFFSETS
	.align		4
        /*0700*/ 	.byte	0x04, 0x1c
        /*0702*/ 	.short	(.L_40 - .L_39)


	//   ....[0]....
.L_39:
        /*0704*/ 	.word	0x0000a790


	//----- nvinfo : EIATTR_MAX_THREADS
	.align		4
.L_40:
        /*0708*/ 	.byte	0x04, 0x05
        /*070a*/ 	.short	(.L_42 - .L_41)
.L_41:
        /*070c*/ 	.word	0x00000180
        /*0710*/ 	.word	0x00000001
        /*0714*/ 	.word	0x00000001


	//----- nvinfo : EIATTR_CRS_STACK_SIZE
	.align		4
.L_42:
        /*0718*/ 	.byte	0x04, 0x1e
        /*071a*/ 	.short	(.L_44 - .L_43)
.L_43:
        /*071c*/ 	.word	0x00000000


	//----- nvinfo : EIATTR_CBANK_PARAM_SIZE
	.align		4
.L_44:
        /*0720*/ 	.byte	0x03, 0x19
        /*0722*/ 	.short	0x0770


	//----- nvinfo : EIATTR_PARAM_CBANK
	.align		4
        /*0724*/ 	.byte	0x04, 0x0a
        /*0726*/ 	.short	(.L_46 - .L_45)
	.align		4
.L_45:
        /*0728*/ 	.word	index@(.nv.constant0._ZN7cutlass13device_kernelINS_4gemm6kernel13GemmUniversalIN4cute5tupleIJiiiiEEENS1_10collective13CollectiveMmaINS1_34MainloopSm90TmaGmmaWarpSpecializedILi4ENS5_IJNS4_1CILi2EEENSA_ILi1EEESC_EEENS1_35KernelTmaWarpSpecializedCooperativeEEENS5_IJNSA_ILi128EEENSA_ILi256EEENSA_ILi64EEEEEENS_10bfloat16_tENS5_IJlSC_lEEESK_SL_NS4_8TiledMMAINS4_8MMA_AtomIJNS4_4SM904GMMA28MMA_64x256x16_F32BF16BF16_SSILNSP_5MajorE0ELSR_0ELNSP_7ScaleInE1ELSS_1EEEEEENS4_6LayoutISD_NS5_IJSC_NSA_ILi0EEESW_EEEEENS5_IJNS4_10UnderscoreESZ_SZ_EEEEENS4_13SM90_TMA_LOADENS4_14ComposedLayoutINS4_7SwizzleILi3ELi4ELi3EEENS4_18smem_ptr_flag_bitsILi16EEENSV_INS5_IJNSA_ILi8EEESI_EEENS5_IJSI_SC_EEEEEEEvNS4_8identityENS4_23SM90_TMA_LOAD_MULTICASTES1C_vS1D_EENS_8epilogue10collective18CollectiveEpilogueINS1G_22Sm90TmaWarpSpecializedILi4ELi2ELi16ELb1ELb0EEEJSJ_NS5_IJSG_NSA_ILi32EEEEEESK_SL_SK_SL_NS1G_6fusion15FusionCallbacksIS1K_NS1N_23LinCombPerRowBiasEltActINS1G_6thread4ReLuESK_fSK_SK_fLi8ELNS_15FloatRoundStyleE2EEESJ_S1M_JEEES12_NS13_INS14_ILi2ELi4ELi3EEES17_NSV_INS5_IJS18_S1L_EEENS5_IJS1L_SC_EEEEEEENS4_17SM75_U32x4_LDSM_NENS4_14SM90_TMA_STOREES1Z_NS4_17SM90_U32x4_STSM_NENS4_9Copy_AtomIJS22_NS_6half_tEEEEvEEEvvEEEEvNT_6ParamsE)
        /*072c*/ 	.short	0x0210
        /*072e*/ 	.short	0x0770


	//----- nvinfo : EIATTR_SW_WAR
	.align		4
.L_46:
        /*0730*/ 	.byte	0x04, 0x36
        /*0732*/ 	.short	(.L_48 - .L_47)
.L_47:
        /*0734*/ 	.word	0x00000008
.L_48:


//--------------------- .nv.callgraph             --------------------------
	.section	.nv.callgraph,"",@"SHT_CUDA_CALLGRAPH"
	.align	4
	.sectionentsize	8
	.align		4
        /*0000*/ 	.word	0x00000000
	.align		4
        /*0004*/ 	.word	0xffffffff
	.align		4
        /*0008*/ 	.word	index@(_ZN7cutlass13device_kernelINS_4gemm6kernel13GemmUniversalIN4cute5tupleIJiiiiEEENS1_10collective13CollectiveMmaINS1_34MainloopSm90TmaGmmaWarpSpecializedILi4ENS5_IJNS4_1CILi2EEENSA_ILi1EEESC_EEENS1_35KernelTmaWarpSpecializedCooperativeEEENS5_IJNSA_ILi128EEENSA_ILi256EEENSA_ILi64EEEEEENS_10bfloat16_tENS5_IJlSC_lEEESK_SL_NS4_8TiledMMAINS4_8MMA_AtomIJNS4_4SM904GMMA28MMA_64x256x16_F32BF16BF16_SSILNSP_5MajorE0ELSR_0ELNSP_7ScaleInE1ELSS_1EEEEEENS4_6LayoutISD_NS5_IJSC_NSA_ILi0EEESW_EEEEENS5_IJNS4_10UnderscoreESZ_SZ_EEEEENS4_13SM90_TMA_LOADENS4_14ComposedLayoutINS4_7SwizzleILi3ELi4ELi3EEENS4_18smem_ptr_flag_bitsILi16EEENSV_INS5_IJNSA_ILi8EEESI_EEENS5_IJSI_SC_EEEEEEEvNS4_8identityENS4_23SM90_TMA_LOAD_MULTICASTES1C_vS1D_EENS_8epilogue10collective18CollectiveEpilogueINS1G_22Sm90TmaWarpSpecializedILi4ELi2ELi16ELb1ELb0EEEJSJ_NS5_IJSG_NSA_ILi32EEEEEESK_SL_SK_SL_NS1G_6fusion15FusionCallbacksIS1K_NS1N_23LinCombPerRowBiasEltActINS1G_6thread4ReLuESK_fSK_SK_fLi8ELNS_15FloatRoundStyleE2EEESJ_S1M_JEEES12_NS13_INS14_ILi2ELi4ELi3EEES17_NSV_INS5_IJS18_S1L_EEENS5_IJS1L_SC_EEEEEEENS4_17SM75_U32x4_LDSM_NENS4_14SM90_TMA_STOREES1Z_NS4_17SM90_U32x4_STSM_NENS4_9Copy_AtomIJS22_NS_6half_tEEEEvEEEvvEEEEvNT_6ParamsE)
	.align		4
        /*000c*/ 	.word	index@(__assertfail)
	.align		4
        /*0010*/ 	.word	0x00000000
	.align		4
        /*0014*/ 	.word	0xfffffffe
	.align		4
        /*0018*/ 	.word	0x00000000
	.align		4
        /*001c*/ 	.word	0xfffffffd
	.align		4
        /*0020*/ 	.word	0x00000000
	.align		4
        /*0024*/ 	.word	0xfffffffc


//--------------------- .nv.constant4             --------------------------
	.section	.nv.constant4,"a",@progbits
	.align	8
	.align		8
.nv.constant4:
        /*0000*/ 	.dword	__assertfail
	.align		8
        /*0008*/ 	.dword	__unnamed_1
	.align		8
        /*0010*/ 	.dword	__unnamed_2
	.align		8
        /*0018*/ 	.dword	_ZN39_INTERNAL_289f7c5f_4_k_cu_4972db29_27954cuda3std3__45__cpo5beginE
	.align		8
        /*0020*/ 	.dword	_ZN39_INTERNAL_289f7c5f_4_k_cu_4972db29_27954cuda3std3__45__cpo3endE
	.align		8
        /*0028*/ 	.dword	_ZN39_INTERNAL_289f7c5f_4_k_cu_4972db29_27954cuda3std3__45__cpo6cbeginE
	.align		8
        /*0030*/ 	.dword	_ZN39_INTERNAL_289f7c5f_4_k_cu_4972db29_27954cuda3std3__45__cpo4cendE
	.align		8
        /*0038*/ 	.dword	_ZN39_INTERNAL_289f7c5f_4_k_cu_4972db29_27954cuda3std3__441_GLOBAL__N__289f7c5f_4_k_cu_4972db29_27956ignoreE
	.align		8
        /*0040*/ 	.dword	_ZN39_INTERNAL_289f7c5f_4_k_cu_4972db29_27954cuda3std3__419piecewise_constructE
	.align		8
        /*0048*/ 	.dword	_ZN39_INTERNAL_289f7c5f_4_k_cu_4972db29_27954cuda3std3__48in_placeE
	.align		8
        /*0050*/ 	.dword	_ZN39_INTERNAL_289f7c5f_4_k_cu_4972db29_27954cuda3std6ranges3__45__cpo4swapE
	.align		8
        /*0058*/ 	.dword	_ZN39_INTERNAL_289f7c5f_4_k_cu_4972db29_27954cuda3std6ranges3__45__cpo9iter_moveE
	.align		8
        /*0060*/ 	.dword	_ZN39_INTERNAL_289f7c5f_4_k_cu_4972db29_27954cute7productE
	.align		8
        /*0068*/ 	.dword	_ZN39_INTERNAL_289f7c5f_4_k_cu_4972db29_27954cute1_E
	.align		8
        /*0070*/ 	.dword	$str$22
	.align		8
        /*0078*/ 	.dword	$str$23
	.align		8
        /*0080*/ 	.dword	$str$26
	.align		8
        /*0088*/ 	.dword	$str$27


//--------------------- .text._ZN7cutlass13device_kernelINS_4gemm6kernel13GemmUniversalIN4cute5tupleIJiiiiEEENS1_10collective13CollectiveMmaINS1_34MainloopSm90TmaGmmaWarpSpecializedILi4ENS5_IJNS4_1CILi2EEENSA_ILi1EEESC_EEENS1_35KernelTmaWarpSpecializedCooperativeEEENS5_IJNSA_ILi128EEENSA_ILi256EEENSA_ILi64EEEEEENS_10bfloat16_tENS5_IJlSC_lEEESK_SL_NS4_8TiledMMAINS4_8MMA_AtomIJNS4_4SM904GMMA28MMA_64x256x16_F32BF16BF16_SSILNSP_5MajorE0ELSR_0ELNSP_7ScaleInE1ELSS_1EEEEEENS4_6LayoutISD_NS5_IJSC_NSA_ILi0EEESW_EEEEENS5_IJNS4_10UnderscoreESZ_SZ_EEEEENS4_13SM90_TMA_LOADENS4_14ComposedLayoutINS4_7SwizzleILi3ELi4ELi3EEENS4_18smem_ptr_flag_bitsILi16EEENSV_INS5_IJNSA_ILi8EEESI_EEENS5_IJSI_SC_EEEEEEEvNS4_8identityENS4_23SM90_TMA_LOAD_MULTICASTES1C_vS1D_EENS_8epilogue10collective18CollectiveEpilogueINS1G_22Sm90TmaWarpSpecializedILi4ELi2ELi16ELb1ELb0EEEJSJ_NS5_IJSG_NSA_ILi32EEEEEESK_SL_SK_SL_NS1G_6fusion15FusionCallbacksIS1K_NS1N_23LinCombPerRowBiasEltActINS1G_6thread4ReLuESK_fSK_SK_fLi8ELNS_15FloatRoundStyleE2EEESJ_S1M_JEEES12_NS13_INS14_ILi2ELi4ELi3EEES17_NSV_INS5_IJS18_S1L_EEENS5_IJS1L_SC_EEEEEEENS4_17SM75_U32x4_LDSM_NENS4_14SM90_TMA_STOREES1Z_NS4_17SM90_U32x4_STSM_NENS4_9Copy_AtomIJS22_NS_6half_tEEEEvEEEvvEEEEvNT_6ParamsE --------------------------
	.section	.text._ZN7cutlass13device_kernelINS_4gemm6kernel13GemmUniversalIN4cute5tupleIJiiiiEEENS1_10collective13CollectiveMmaINS1_34MainloopSm90TmaGmmaWarpSpecializedILi4ENS5_IJNS4_1CILi2EEENSA_ILi1EEESC_EEENS1_35KernelTmaWarpSpecializedCooperativeEEENS5_IJNSA_ILi128EEENSA_ILi256EEENSA_ILi64EEEEEENS_10bfloat16_tENS5_IJlSC_lEEESK_SL_NS4_8TiledMMAINS4_8MMA_AtomIJNS4_4SM904GMMA28MMA_64x256x16_F32BF16BF16_SSILNSP_5MajorE0ELSR_0ELNSP_7ScaleInE1ELSS_1EEEEEENS4_6LayoutISD_NS5_IJSC_NSA_ILi0EEESW_EEEEENS5_IJNS4_10UnderscoreESZ_SZ_EEEEENS4_13SM90_TMA_LOADENS4_14ComposedLayoutINS4_7SwizzleILi3ELi4ELi3EEENS4_18smem_ptr_flag_bitsILi16EEENSV_INS5_IJNSA_ILi8EEESI_EEENS5_IJSI_SC_EEEEEEEvNS4_8identityENS4_23SM90_TMA_LOAD_MULTICASTES1C_vS1D_EENS_8epilogue10collective18CollectiveEpilogueINS1G_22Sm90TmaWarpSpecializedILi4ELi2ELi16ELb1ELb0EEEJSJ_NS5_IJSG_NSA_ILi32EEEEEESK_SL_SK_SL_NS1G_6fusion15FusionCallbacksIS1K_NS1N_23LinCombPerRowBiasEltActINS1G_6thread4ReLuESK_fSK_SK_fLi8ELNS_15FloatRoundStyleE2EEESJ_S1M_JEEES12_NS13_INS14_ILi2ELi4ELi3EEES17_NSV_INS5_IJS18_S1L_EEENS5_IJS1L_SC_EEEEEEENS4_17SM75_U32x4_LDSM_NENS4_14SM90_TMA_STOREES1Z_NS4_17SM90_U32x4_STSM_NENS4_9Copy_AtomIJS22_NS_6half_tEEEEvEEEvvEEEEvNT_6ParamsE,"ax",@progbits
	.align	128
.text._ZN7cutlass13device_kernelINS_4gemm6kernel13GemmUniversalIN4cute5tupleIJiiiiEEENS1_10collective13CollectiveMmaINS1_34MainloopSm90TmaGmmaWarpSpecializedILi4ENS5_IJNS4_1CILi2EEENSA_ILi1EEESC_EEENS1_35KernelTmaWarpSpecializedCooperativeEEENS5_IJNSA_ILi128EEENSA_ILi256EEENSA_ILi64EEEEEENS_10bfloat16_tENS5_IJlSC_lEEESK_SL_NS4_8TiledMMAINS4_8MMA_AtomIJNS4_4SM904GMMA28MMA_64x256x16_F32BF16BF16_SSILNSP_5MajorE0ELSR_0ELNSP_7ScaleInE1ELSS_1EEEEEENS4_6LayoutISD_NS5_IJSC_NSA_ILi0EEESW_EEEEENS5_IJNS4_10UnderscoreESZ_SZ_EEEEENS4_13SM90_TMA_LOADENS4_14ComposedLayoutINS4_7SwizzleILi3ELi4ELi3EEENS4_18smem_ptr_flag_bitsILi16EEENSV_INS5_IJNSA_ILi8EEESI_EEENS5_IJSI_SC_EEEEEEEvNS4_8identityENS4_23SM90_TMA_LOAD_MULTICASTES1C_vS1D_EENS_8epilogue10collective18CollectiveEpilogueINS1G_22Sm90TmaWarpSpecializedILi4ELi2ELi16ELb1ELb0EEEJSJ_NS5_IJSG_NSA_ILi32EEEEEESK_SL_SK_SL_NS1G_6fusion15FusionCallbacksIS1K_NS1N_23LinCombPerRowBiasEltActINS1G_6thread4ReLuESK_fSK_SK_fLi8ELNS_15FloatRoundStyleE2EEESJ_S1M_JEEES12_NS13_INS14_ILi2ELi4ELi3EEES17_NSV_INS5_IJS18_S1L_EEENS5_IJS1L_SC_EEEEEEENS4_17SM75_U32x4_LDSM_NENS4_14SM90_TMA_STOREES1Z_NS4_17SM90_U32x4_STSM_NENS4_9Copy_AtomIJS22_NS_6half_tEEEEvEEEvvEEEEvNT_6ParamsE:
        .type           _ZN7cutlass13device_kernelINS_4gemm6kernel13GemmUniversalIN4cute5tupleIJiiiiEEENS1_10collective13CollectiveMmaINS1_34MainloopSm90TmaGmmaWarpSpecializedILi4ENS5_IJNS4_1CILi2EEENSA_ILi1EEESC_EEENS1_35KernelTmaWarpSpecializedCooperativeEEENS5_IJNSA_ILi128EEENSA_ILi256EEENSA_ILi64EEEEEENS_10bfloat16_tENS5_IJlSC_lEEESK_SL_NS4_8TiledMMAINS4_8MMA_AtomIJNS4_4SM904GMMA28MMA_64x256x16_F32BF16BF16_SSILNSP_5MajorE0ELSR_0ELNSP_7ScaleInE1ELSS_1EEEEEENS4_6LayoutISD_NS5_IJSC_NSA_ILi0EEESW_EEEEENS5_IJNS4_10UnderscoreESZ_SZ_EEEEENS4_13SM90_TMA_LOADENS4_14ComposedLayoutINS4_7SwizzleILi3ELi4ELi3EEENS4_18smem_ptr_flag_bitsILi16EEENSV_INS5_IJNSA_ILi8EEESI_EEENS5_IJSI_SC_EEEEEEEvNS4_8identityENS4_23SM90_TMA_LOAD_MULTICASTES1C_vS1D_EENS_8epilogue10collective18CollectiveEpilogueINS1G_22Sm90TmaWarpSpecializedILi4ELi2ELi16ELb1ELb0EEEJSJ_NS5_IJSG_NSA_ILi32EEEEEESK_SL_SK_SL_NS1G_6fusion15FusionCallbacksIS1K_NS1N_23LinCombPerRowBiasEltActINS1G_6thread4ReLuESK_fSK_SK_fLi8ELNS_15FloatRoundStyleE2EEESJ_S1M_JEEES12_NS13_INS14_ILi2ELi4ELi3EEES17_NSV_INS5_IJS18_S1L_EEENS5_IJS1L_SC_EEEEEEENS4_17SM75_U32x4_LDSM_NENS4_14SM90_TMA_STOREES1Z_NS4_17SM90_U32x4_STSM_NENS4_9Copy_AtomIJS22_NS_6half_tEEEEvEEEvvEEEEvNT_6ParamsE,@function
        .size           _ZN7cutlass13device_kernelINS_4gemm6kernel13GemmUniversalIN4cute5tupleIJiiiiEEENS1_10collective13CollectiveMmaINS1_34MainloopSm90TmaGmmaWarpSpecializedILi4ENS5_IJNS4_1CILi2EEENSA_ILi1EEESC_EEENS1_35KernelTmaWarpSpecializedCooperativeEEENS5_IJNSA_ILi128EEENSA_ILi256EEENSA_ILi64EEEEEENS_10bfloat16_tENS5_IJlSC_lEEESK_SL_NS4_8TiledMMAINS4_8MMA_AtomIJNS4_4SM904GMMA28MMA_64x256x16_F32BF16BF16_SSILNSP_5MajorE0ELSR_0ELNSP_7ScaleInE1ELSS_1EEEEEENS4_6LayoutISD_NS5_IJSC_NSA_ILi0EEESW_EEEEENS5_IJNS4_10UnderscoreESZ_SZ_EEEEENS4_13SM90_TMA_LOADENS4_14ComposedLayoutINS4_7SwizzleILi3ELi4ELi3EEENS4_18smem_ptr_flag_bitsILi16EEENSV_INS5_IJNSA_ILi8EEESI_EEENS5_IJSI_SC_EEEEEEEvNS4_8identityENS4_23SM90_TMA_LOAD_MULTICASTES1C_vS1D_EENS_8epilogue10collective18CollectiveEpilogueINS1G_22Sm90TmaWarpSpecializedILi4ELi2ELi16ELb1ELb0EEEJSJ_NS5_IJSG_NSA_ILi32EEEEEESK_SL_SK_SL_NS1G_6fusion15FusionCallbacksIS1K_NS1N_23LinCombPerRowBiasEltActINS1G_6thread4ReLuESK_fSK_SK_fLi8ELNS_15FloatRoundStyleE2EEESJ_S1M_JEEES12_NS13_INS14_ILi2ELi4ELi3EEES17_NSV_INS5_IJS18_S1L_EEENS5_IJS1L_SC_EEEEEEENS4_17SM75_U32x4_LDSM_NENS4_14SM90_TMA_STOREES1Z_NS4_17SM90_U32x4_STSM_NENS4_9Copy_AtomIJS22_NS_6half_tEEEEvEEEvvEEEEvNT_6ParamsE,(.L_x_267 - _ZN7cutlass13device_kernelINS_4gemm6kernel13GemmUniversalIN4cute5tupleIJiiiiEEENS1_10collective13CollectiveMmaINS1_34MainloopSm90TmaGmmaWarpSpecializedILi4ENS5_IJNS4_1CILi2EEENSA_ILi1EEESC_EEENS1_35KernelTmaWarpSpecializedCooperativeEEENS5_IJNSA_ILi128EEENSA_ILi256EEENSA_ILi64EEEEEENS_10bfloat16_tENS5_IJlSC_lEEESK_SL_NS4_8TiledMMAINS4_8MMA_AtomIJNS4_4SM904GMMA28MMA_64x256x16_F32BF16BF16_SSILNSP_5MajorE0ELSR_0ELNSP_7ScaleInE1ELSS_1EEEEEENS4_6LayoutISD_NS5_IJSC_NSA_ILi0EEESW_EEEEENS5_IJNS4_10UnderscoreESZ_SZ_EEEEENS4_13SM90_TMA_LOADENS4_14ComposedLayoutINS4_7SwizzleILi3ELi4ELi3EEENS4_18smem_ptr_flag_bitsILi16EEENSV_INS5_IJNSA_ILi8EEESI_EEENS5_IJSI_SC_EEEEEEEvNS4_8identityENS4_23SM90_TMA_LOAD_MULTICASTES1C_vS1D_EENS_8epilogue10collective18CollectiveEpilogueINS1G_22Sm90TmaWarpSpecializedILi4ELi2ELi16ELb1ELb0EEEJSJ_NS5_IJSG_NSA_ILi32EEEEEESK_SL_SK_SL_NS1G_6fusion15FusionCallbacksIS1K_NS1N_23LinCombPerRowBiasEltActINS1G_6thread4ReLuESK_fSK_SK_fLi8ELNS_15FloatRoundStyleE2EEESJ_S1M_JEEES12_NS13_INS14_ILi2ELi4ELi3EEES17_NSV_INS5_IJS18_S1L_EEENS5_IJS1L_SC_EEEEEEENS4_17SM75_U32x4_LDSM_NENS4_14SM90_TMA_STOREES1Z_NS4_17SM90_U32x4_STSM_NENS4_9Copy_AtomIJS22_NS_6half_tEEEEvEEEvvEEEEvNT_6ParamsE)
        .other          _ZN7cutlass13device_kernelINS_4gemm6kernel13GemmUniversalIN4cute5tupleIJiiiiEEENS1_10collective13CollectiveMmaINS1_34MainloopSm90TmaGmmaWarpSpecializedILi4ENS5_IJNS4_1CILi2EEENSA_ILi1EEESC_EEENS1_35KernelTmaWarpSpecializedCooperativeEEENS5_IJNSA_ILi128EEENSA_ILi256EEENSA_ILi64EEEEEENS_10bfloat16_tENS5_IJlSC_lEEESK_SL_NS4_8TiledMMAINS4_8MMA_AtomIJNS4_4SM904GMMA28MMA_64x256x16_F32BF16BF16_SSILNSP_5MajorE0ELSR_0ELNSP_7ScaleInE1ELSS_1EEEEEENS4_6LayoutISD_NS5_IJSC_NSA_ILi0EEESW_EEEEENS5_IJNS4_10UnderscoreESZ_SZ_EEEEENS4_13SM90_TMA_LOADENS4_14ComposedLayoutINS4_7SwizzleILi3ELi4ELi3EEENS4_18smem_ptr_flag_bitsILi16EEENSV_INS5_IJNSA_ILi8EEESI_EEENS5_IJSI_SC_EEEEEEEvNS4_8identityENS4_23SM90_TMA_LOAD_MULTICASTES1C_vS1D_EENS_8epilogue10collective18CollectiveEpilogueINS1G_22Sm90TmaWarpSpecializedILi4ELi2ELi16ELb1ELb0EEEJSJ_NS5_IJSG_NSA_ILi32EEEEEESK_SL_SK_SL_NS1G_6fusion15FusionCallbacksIS1K_NS1N_23LinCombPerRowBiasEltActINS1G_6thread4ReLuESK_fSK_SK_fLi8ELNS_15FloatRoundStyleE2EEESJ_S1M_JEEES12_NS13_INS14_ILi2ELi4ELi3EEES17_NSV_INS5_IJS18_S1L_EEENS5_IJS1L_SC_EEEEEEENS4_17SM75_U32x4_LDSM_NENS4_14SM90_TMA_STOREES1Z_NS4_17SM90_U32x4_STSM_NENS4_9Copy_AtomIJS22_NS_6half_tEEEEvEEEvvEEEEvNT_6ParamsE,@"STO_CUDA_ENTRY STV_DEFAULT"
_ZN7cutlass13device_kernelINS_4gemm6kernel13GemmUniversalIN4cute5tupleIJiiiiEEENS1_10collective13CollectiveMmaINS1_34MainloopSm90TmaGmmaWarpSpecializedILi4ENS5_IJNS4_1CILi2EEENSA_ILi1EEESC_EEENS1_35KernelTmaWarpSpecializedCooperativeEEENS5_IJNSA_ILi128EEENSA_ILi256EEENSA_ILi64EEEEEENS_10bfloat16_tENS5_IJlSC_lEEESK_SL_NS4_8TiledMMAINS4_8MMA_AtomIJNS4_4SM904GMMA28MMA_64x256x16_F32BF16BF16_SSILNSP_5MajorE0ELSR_0ELNSP_7ScaleInE1ELSS_1EEEEEENS4_6LayoutISD_NS5_IJSC_NSA_ILi0EEESW_EEEEENS5_IJNS4_10UnderscoreESZ_SZ_EEEEENS4_13SM90_TMA_LOADENS4_14ComposedLayoutINS4_7SwizzleILi3ELi4ELi3EEENS4_18smem_ptr_flag_bitsILi16EEENSV_INS5_IJNSA_ILi8EEESI_EEENS5_IJSI_SC_EEEEEEEvNS4_8identityENS4_23SM90_TMA_LOAD_MULTICASTES1C_vS1D_EENS_8epilogue10collective18CollectiveEpilogueINS1G_22Sm90TmaWarpSpecializedILi4ELi2ELi16ELb1ELb0EEEJSJ_NS5_IJSG_NSA_ILi32EEEEEESK_SL_SK_SL_NS1G_6fusion15FusionCallbacksIS1K_NS1N_23LinCombPerRowBiasEltActINS1G_6thread4ReLuESK_fSK_SK_fLi8ELNS_15FloatRoundStyleE2EEESJ_S1M_JEEES12_NS13_INS14_ILi2ELi4ELi3EEES17_NSV_INS5_IJS18_S1L_EEENS5_IJS1L_SC_EEEEEEENS4_17SM75_U32x4_LDSM_NENS4_14SM90_TMA_STOREES1Z_NS4_17SM90_U32x4_STSM_NENS4_9Copy_AtomIJS22_NS_6half_tEEEEvEEEvvEEEEvNT_6ParamsE:
[----:B------:R-:W1:Y:S01]  /*0000*/  LDC R1, c[0x0][0x28] ;  /* 0x00000a00ff017b82 */ /* 0x000e620000000800 */
[----:B------:R-:W2:Y:S07]  /*0010*/  S2R R18, SR_TID.X ;  /* 0x0000000000127919 */ /* 0x000eae0000002100 */
[----:B------:R-:W3:Y:S01]  /*0020*/  LDC.64 R4, c[0x0][0x588] ;  /* 0x00016200ff047b82 */ /* 0x000ee20000000a00 */
[----:B------:R-:W-:Y:S01]  /*0030*/  ELECT P0, URZ, PT ;  /* 0x00000000003f782f */ /* 0x000fe20003800000 */
[----:B------:R-:W-:Y:S01]  /*0040*/  BSSY B0, `(.L_x_0) ;  /* 0x0000016000007945 */ /* 0x000fe20003800000 */
[----:B--2---:R-:W-:-:S02]  /*0050*/  SHF.R.U32.HI R8, RZ, 0x5, R18 ;  /* 0x00000005ff087819 */ /* 0x004fc40000011612 */
[----:B------:R-:W-:-:S03]  /*0060*/  SHF.R.U32.HI R2, RZ, 0x7, R18 ;  /* 0x00000007ff027819 */ /* 0x000fc60000011612 */
[----:B------:R-:W2:Y:S04]  /*0070*/  SHFL.IDX PT, R0, R8, RZ, 0x1f ;  /* 0x00001fff08007589 */ /* 0x000ea800000e0000 */
[----:B------:R4:W1:Y:S01]  /*0080*/  SHFL.IDX PT, R7, R2, RZ, 0x1f ;  /* 0x00001fff02077589 */ /* 0x00086200000e0000 */
[----:B--2---:R-:W-:Y:S02]  /*0090*/  ISETP.NE.OR P0, PT, R0, RZ, !P0 ;  /* 0x000000ff0000720c */ /* 0x004fe40004705670 */
[----:B------:R-:W-:-:S11]  /*00a0*/  SHF.R.S32.HI R3, RZ, 0x1f, R0 ;  /* 0x0000001fff037819 */ /* 0x000fd60000011400 */
[----:B-1-34-:R-:W-:Y:S05]  /*00b0*/  @P0 BRA `(.L_x_1) ;  /* 0x0000000000380947 */ /* 0x01afea0003800000 */
[----:B------:R-:W-:Y:S02]  /*00c0*/  ULDC.64 UR4, c[0x0][0x198] ;  /* 0x0000660000047ab9 */ /* 0x000fe40000000a00 */
[----:B------:R-:W-:Y:S02]  /*00d0*/  UIADD3 UR6, UP0, UR4, 0xf0, URZ ;  /* 0x000000f004067890 */ /* 0x000fe4000ff1e03f */
[----:B------:R-:W-:Y:S02]  /*00e0*/  UIADD3 UR8, UP1, UR4, 0x1f0, URZ ;  /* 0x000001f004087890 */ /* 0x000fe4000ff3e03f */
[----:B------:R-:W-:Y:S02]  /*00f0*/  UIADD3 UR10, UP2, UR4, 0x3f0, URZ ;  /* 0x000003f0040a7890 */ /* 0x000fe4000ff5e03f */
[----:B------:R-:W-:Y:S02]  /*0100*/  UIADD3 UR4, UP3, UR4, 0x4f0, URZ ;  /* 0x000004f004047890 */ /* 0x000fe4000ff7e03f */
[----:B------:R-:W-:-:S02]  /*0110*/  UIADD3.X UR7, URZ, UR5, URZ, UP0, !UPT ;  /* 0x000000053f077290 */ /* 0x000fc400087fe43f */
[----:B------:R-:W-:Y:S02]  /*0120*/  UIADD3.X UR9, URZ, UR5, URZ, UP1, !UPT ;  /* 0x000000053f097290 */ /* 0x000fe40008ffe43f */
[----:B------:R-:W-:Y:S02]  /*0130*/  UIADD3.X UR11, URZ, UR5, URZ, UP2, !UPT ;  /* 0x000000053f0b7290 */ /* 0x000fe400097fe43f */
[----:B------:R-:W-:-:S03]  /*0140*/  UIADD3.X UR5, URZ, UR5, URZ, UP3, !UPT ;  /* 0x000000053f057290 */ /* 0x000fc60009ffe43f */
[----:B------:R1:W-:Y:S02]  /*0150*/  UTMACCTL.PF [UR6] ;  /* 0x00000000060079b9 */ /* 0x0003e40008040000 */
[----:B------:R1:W-:Y:S02]  /*0160*/  UTMACCTL.PF [UR8] ;  /* 0x00000000080079b9 */ /* 0x0003e40008040000 */
[----:B------:R1:W-:Y:S02]  /*0170*/  UTMACCTL.PF [UR10] ;  /* 0x000000000a0079b9 */ /* 0x0003e40008040000 */
[----:B------:R1:W-:Y:S02]  /*0180*/  UTMACCTL.PF [UR4] ;  /* 0x00000000040079b9 */ /* 0x0003e40008040000 */
[----:B-1----:R-:W-:Y:S01]  /*0190*/  NOP ;  /* 0x0000000000007918 */ /* 0x002fe20000000000 */
.L_x_1:
[----:B------:R-:W-:Y:S05]  /*01a0*/  BSYNC B0 ;  /* 0x0000000000007941 */ /* 0x000fea0003800000 */
.L_x_0:
[----:B------:R-:W-:Y:S01]  /*01b0*/  ULDC.64 UR4, c[0x0][0x590] ;  /* 0x0001640000047ab9 */ /* 0x000fe20000000a00 */
[----:B------:R-:W-:Y:S01]  /*01c0*/  LEA.HI R3, R3, R0, RZ, 0x2 ;  /* 0x0000000003037211 */ /* 0x000fe200078f10ff */
[----:B------:R-:W-:Y:S01]  /*01d0*/  ULDC.64 UR48, c[0x0][0x208] ;  /* 0x0000820000307ab9 */ /* 0x000fe20000000a00 */
[----:B------:R-:W-:Y:S01]  /*01e0*/  ISETP.NE.U32.AND P2, PT, RZ, UR4, PT ;  /* 0x00000004ff007c0c */ /* 0x000fe2000bf45070 */
[----:B------:R-:W-:Y:S01]  /*01f0*/  IMAD.MOV.U32 R2, RZ, RZ, R4 ;  /* 0x000000ffff027224 */ /* 0x000fe200078e0004 */
[----:B------:R-:W-:Y:S02]  /*0200*/  LOP3.LUT R3, R3, 0xfffffffc, RZ, 0xc0, !PT ;  /* 0xfffffffc03037812 */ /* 0x000fe400078ec0ff */
[----:B------:R-:W-:Y:S02]  /*0210*/  ISETP.NE.AND.EX P3, PT, RZ, UR5, PT, P2 ;  /* 0x00000005ff007c0c */ /* 0x000fe4000bf65320 */
[----:B------:R-:W-:Y:S01]  /*0220*/  PRMT R6, RZ, 0x7610, R6 ;  /* 0x00007610ff067816 */ /* 0x000fe20000000006 */
[----:B------:R-:W-:-:S02]  /*0230*/  IMAD.IADD R0, R0, 0x1, -R3 ;  /* 0x0000000100007824 */ /* 0x000fc400078e0a03 */
[----:B------:R-:W-:-:S08]  /*0240*/  IMAD.MOV.U32 R3, RZ, RZ, R5 ;  /* 0x000000ffff037224 */ /* 0x000fd000078e0005 */
[----:B------:R-:W-:Y:S05]  /*0250*/  @P3 BRA `(.L_x_2) ;  /* 0x0000000000303947 */ /* 0x000fea0003800000 */
[----:B------:R-:W-:Y:S02]  /*0260*/  ULDC.64 UR6, c[0x0][0x588] ;  /* 0x0001620000067ab9 */ /* 0x000fe40000000a00 */
[----:B------:R-:W-:-:S04]  /*0270*/  ISETP.NE.U32.AND P0, PT, RZ, UR6, PT ;  /* 0x00000006ff007c0c */ /* 0x000fc8000bf05070 */
[----:B------:R-:W-:-:S13]  /*0280*/  ISETP.NE.AND.EX P0, PT, RZ, UR7, PT, P0 ;  /* 0x00000007ff007c0c */ /* 0x000fda000bf05300 */
[----:B------:R-:W-:Y:S05]  /*0290*/  @!P0 BRA `(.L_x_3) ;  /* 0x0000000000108947 */ /* 0x000fea0003800000 */
[----:B------:R-:W2:Y:S02]  /*02a0*/  LDG.E R6, desc[UR48][R2.64] ;  /* 0x0000003002067981 */ /* 0x000ea4000c1e1900 */
[----:B--2---:R-:W-:Y:S02]  /*02b0*/  FSETP.NEU.AND P1, PT, R6, RZ, PT ;  /* 0x000000ff0600720b */ /* 0x004fe40003f2d000 */
[----:B------:R-:W-:Y:S01]  /*02c0*/  MOV R6, 0x1 ;  /* 0x0000000100067802 */ /* 0x000fe20000000f00 */
[----:B------:R-:W-:Y:S10]  /*02d0*/  BRA `(.L_x_2) ;  /* 0x0000000000107947 */ /* 0x000ff40003800000 */
.L_x_3:
[----:B------:R-:W-:Y:S01]  /*02e0*/  ULDC UR6, c[0x0][0x580] ;  /* 0x0001600000067ab9 */ /* 0x000fe20000000800 */
[----:B------:R-:W-:Y:S01]  /*02f0*/  IMAD.MOV.U32 R6, RZ, RZ, 0x1 ;  /* 0x00000001ff067424 */ /* 0x000fe200078e00ff */
[----:B------:R-:W-:Y:S02]  /*0300*/  FSETP.NEU.AND P1, PT, RZ, UR6, PT ;  /* 0x00000006ff007c0b */ /* 0x000fe4000bf2d000 */
[----:B------:R-:W-:-:S11]  /*0310*/  CS2R R2, SRZ ;  /* 0x0000000000027805 */ /* 0x000fd6000001ff00 */
.L_x_2:
[----:B------:R-:W-:Y:S02]  /*0320*/  ISETP.NE.U32.AND P4, PT, R2, RZ, PT ;  /* 0x000000ff0200720c */ /* 0x000fe40003f85070 */
[----:B------:R-:W-:Y:S02]  /*0330*/  ISETP.NE.AND.EX P5, PT, RZ, UR5, PT, P2 ;  /* 0x00000005ff007c0c */ /* 0x000fe4000bfa5320 */
[----:B------:R-:W-:Y:S02]  /*0340*/  ISETP.NE.AND.EX P2, PT, R3, RZ, PT, P4 ;  /* 0x000000ff0300720c */ /* 0x000fe40003f45340 */
[----:B------:R-:W-:-:S11]  /*0350*/  PLOP3.LUT P0, PT, PT, PT, PT, 0x8, 0x0 ;  /* 0x000000000000781c */ /* 0x000fd60003f0e170 */
[----:B------:R-:W-:Y:S05]  /*0360*/  @P2 BRA P5, `(.L_x_4) ;  /* 0x0000000000342947 */ /* 0x000fea0002800000 */
[----:B------:R-:W-:-:S04]  /*0370*/  ISETP.NE.U32.AND P0, PT, RZ, UR4, PT ;  /* 0x00000004ff007c0c */ /* 0x000fc8000bf05070 */
[----:B------:R-:W-:-:S13]  /*0380*/  ISETP.NE.AND.EX P0, PT, RZ, UR5, PT, P0 ;  /* 0x00000005ff007c0c */ /* 0x000fda000bf05300 */
[----:B------:R-:W-:Y:S05]  /*0390*/  @!P0 BRA `(.L_x_5) ;  /* 0x0000000000248947 */ /* 0x000fea0003800000 */
[----:B------:R-:W-:Y:S02]  /*03a0*/  PRMT R6, R6, 0x9910, RZ ;  /* 0x0000991006067816 */ /* 0x000fe400000000ff */
[----:B------:R-:W-:Y:S02]  /*03b0*/  ISETP.NE.U32.AND P0, PT, R2, RZ, PT ;  /* 0x000000ff0200720c */ /* 0x000fe40003f05070 */
[----:B------:R-:W-:Y:S02]  /*03c0*/  ISETP.NE.AND P2, PT, R6, RZ, PT ;  /* 0x000000ff0600720c */ /* 0x000fe40003f45270 */
[----:B------:R-:W-:Y:S02]  /*03d0*/  ISETP.NE.AND.EX P0, PT, R3, RZ, PT, P0 ;  /* 0x000000ff0300720c */ /* 0x000fe40003f05300 */
[----:B------:R-:W-:-:S09]  /*03e0*/  SEL R2, RZ, 0xffffffff, P1 ;  /* 0xffffffffff027807 */ /* 0x000fd20000800000 */
[----:B------:R-:W-:-:S04]  /*03f0*/  @!P2 SEL R2, RZ, 0xffffffff, P0 ;  /* 0xffffffffff02a807 */ /* 0x000fc80000000000 */
[----:B------:R-:W-:-:S04]  /*0400*/  LOP3.LUT R2, R2, 0x1, RZ, 0xc0, !PT ;  /* 0x0000000102027812 */ /* 0x000fc800078ec0ff */
[----:B------:R-:W-:Y:S01]  /*0410*/  ISETP.EQ.U32.AND P0, PT, R2, 0x1, PT ;  /* 0x000000010200780c */ /* 0x000fe20003f02070 */
[----:B------:R-:W-:-:S12]  /*0420*/  BRA `(.L_x_4) ;  /* 0x0000000000047947 */ /* 0x000fd80003800000 */
.L_x_5:
[----:B------:R-:W-:-:S13]  /*0430*/  PLOP3.LUT P0, PT, P1, PT, PT, 0x8, 0x0 ;  /* 0x000000000000781c */ /* 0x000fda0000f0e170 */
.L_x_4:
[----:B------:R-:W1:Y:S02]  /*0440*/  SHFL.IDX PT, R2, R8, RZ, 0x1f ;  /* 0x00001fff08027589 */ /* 0x000e6400000e0000 */
[----:B-1----:R-:W-:-:S13]  /*0450*/  ISETP.NE.AND P1, PT, R2, RZ, PT ;  /* 0x000000ff0200720c */ /* 0x002fda0003f25270 */
[----:B------:R-:W-:Y:S05]  /*0460*/  @P1 BRA `(.L_x_6) ;  /* 0x0000000000581947 */ /* 0x000fea0003800000 */
[----:B------:R-:W1:Y:S01]  /*0470*/  S2UR UR8, SR_CgaCtaId ;  /* 0x00000000000879c3 */ /* 0x000e620000008800 */
[----:B------:R-:W-:Y:S01]  /*0480*/  UMOV UR4, 0x400 ;  /* 0x0000040000047882 */ /* 0x000fe20000000000 */
[----:B------:R-:W-:Y:S01]  /*0490*/  UMOV UR5, 0x1 ;  /* 0x0000000100057882 */ /* 0x000fe20000000000 */
[----:B------:R-:W-:Y:S01]  /*04a0*/  UMOV UR6, 0x4 ;  /* 0x0000000400067882 */ /* 0x000fe20000000000 */
[----:B------:R-:W-:Y:S01]  /*04b0*/  ELECT P1, URZ, PT ;  /* 0x00000000003f782f */ /* 0x000fe20003820000 */
[----:B------:R-:W-:-:S04]  /*04c0*/  UIADD3 UR6, -UR6, 0x100000, URZ ;  /* 0x0010000006067890 */ /* 0x000fc8000fffe13f */
[----:B------:R-:W-:Y:S02]  /*04d0*/  USHF.L.U32 UR7, UR6, 0xb, URZ ;  /* 0x0000000b06077899 */ /* 0x000fe4000800063f */
[----:B------:R-:W-:Y:S02]  /*04e0*/  USHF.L.U32 UR6, UR6, 0x1, URZ ;  /* 0x0000000106067899 */ /* 0x000fe4000800063f */
[----:B-1----:R-:W-:Y:S02]  /*04f0*/  ULEA UR8, UR8, UR4, 0x18 ;  /* 0x0000000408087291 */ /* 0x002fe4000f8ec03f */
[----:B------:R-:W-:-:S04]  /*0500*/  UIADD3 UR4, -UR5, 0x100000, URZ ;  /* 0x0010000005047890 */ /* 0x000fc8000fffe13f */
[----:B------:R-:W-:Y:S02]  /*0510*/  USHF.L.U32 UR5, UR4, 0xb, URZ ;  /* 0x0000000b04057899 */ /* 0x000fe4000800063f */
[----:B------:R-:W-:Y:S01]  /*0520*/  USHF.L.U32 UR4, UR4, 0x1, URZ ;  /* 0x0000000104047899 */ /* 0x000fe2000800063f */
[----:B------:R-:W1:Y:S11]  /*0530*/  FENCE.VIEW.ASYNC.S ;  /* 0x00000000000073c6 */ /* 0x000e760000000000 */
[----:B-1----:R1:W2:Y:S01]  /*0540*/  SYNCS.EXCH.64 URZ, [UR8], UR4 ;  /* 0x00000004083f75b2 */ /* 0x0022a20008000100 */
[----:B------:R1:W3:Y:S01]  /*0550*/  SYNCS.EXCH.64 URZ, [UR8+0x20], UR6 ;  /* 0x00002006083f75b2 */ /* 0x0002e20008000100 */
[----:B------:R1:W4:Y:S01]  /*0560*/  SYNCS.EXCH.64 URZ, [UR8+0x8], UR4 ;  /* 0x00000804083f75b2 */ /* 0x0003220008000100 */
[----:B------:R1:W1:Y:S01]  /*0570*/  SYNCS.EXCH.64 URZ, [UR8+0x28], UR6 ;  /* 0x00002806083f75b2 */ /* 0x0002620008000100 */
[----:B------:R1:W1:Y:S01]  /*0580*/  SYNCS.EXCH.64 URZ, [UR8+0x10], UR4 ;  /* 0x00001004083f75b2 */ /* 0x0002620008000100 */
[----:B------:R1:W1:Y:S01]  /*0590*/  SYNCS.EXCH.64 URZ, [UR8+0x30], UR6 ;  /* 0x00003006083f75b2 */ /* 0x0002620008000100 */
[----:B------:R1:W1:Y:S01]  /*05a0*/  SYNCS.EXCH.64 URZ, [UR8+0x18], UR4 ;  /* 0x00001804083f75b2 */ /* 0x0002620008000100 */
[----:B------:R1:W1:Y:S01]  /*05b0*/  SYNCS.EXCH.64 URZ, [UR8+0x38], UR6 ;  /* 0x00003806083f75b2 */ /* 0x0002620008000100 */
[----:B------:R-:W-:Y:S01]  /*05c0*/  NOP ;  /* 0x0000000000007918 */ /* 0x000fe20000000000 */
.L_x_6:
[----:B------:R-:W5:Y:S01]  /*05d0*/  SHFL.IDX PT, R3, R8, RZ, 0x1f ;  /* 0x00001fff08037589 */ /* 0x000f6200000e0000 */
[----:B------:R-:W1:Y:S01]  /*05e0*/  S2UR UR9, SR_CTAID.X ;  /* 0x00000000000979c3 */ /* 0x000e620000002500 */
[----:B------:R-:W-:Y:S01]  /*05f0*/  NOP ;  /* 0x0000000000007918 */ /* 0x000fe20000000000 */
[----:B-----5:R-:W-:Y:S02]  /*0600*/  ISETP.NE.AND P1, PT, R3, RZ, PT ;  /* 0x000000ff0300720c */ /* 0x020fe40003f25270 */
[----:B------:R-:W-:-:S04]  /*0610*/  SHF.R.S32.HI R3, RZ, 0x1f, R18 ;  /* 0x0000001fff037819 */ /* 0x000fc80000011412 */
[----:B------:R-:W-:-:S07]  /*0620*/  LEA.HI R3, R3, R18, RZ, 0x7 ;  /* 0x0000001203037211 */ /* 0x000fce00078f38ff */
[----:B-1----:R-:W-:Y:S05]  /*0630*/  @P1 BRA `(.L_x_7) ;  /* 0x0000000000581947 */ /* 0x002fea0003800000 */
[----:B------:R-:W1:Y:S01]  /*0640*/  S2UR UR5, SR_CgaCtaId ;  /* 0x00000000000579c3 */ /* 0x000e620000008800 */
[----:B------:R-:W-:Y:S01]  /*0650*/  UMOV UR4, 0x400 ;  /* 0x0000040000047882 */ /* 0x000fe20000000000 */
[----:B------:R-:W-:Y:S01]  /*0660*/  UMOV UR6, 0x20 ;  /* 0x0000002000067882 */ /* 0x000fe20000000000 */
[----:B------:R-:W-:Y:S01]  /*0670*/  UMOV UR7, 0x100 ;  /* 0x0000010000077882 */ /* 0x000fe20000000000 */
[----:B------:R-:W-:Y:S01]  /*0680*/  ELECT P1, URZ, PT ;  /* 0x00000000003f782f */ /* 0x000fe20003820000 */
[----:B-1----:R-:W-:Y:S02]  /*0690*/  ULEA UR8, UR5, UR4, 0x18 ;  /* 0x0000000405087291 */ /* 0x002fe4000f8ec03f */
[----:B------:R-:W-:-:S04]  /*06a0*/  UIADD3 UR4, -UR6, 0x100000, URZ ;  /* 0x0010000006047890 */ /* 0x000fc8000fffe13f */
[----:B------:R-:W-:Y:S02]  /*06b0*/  USHF.L.U32 UR5, UR4, 0xb, URZ ;  /* 0x0000000b04057899 */ /* 0x000fe4000800063f */
[----:B------:R-:W-:Y:S02]  /*06c0*/  USHF.L.U32 UR4, UR4, 0x1, URZ ;  /* 0x0000000104047899 */ /* 0x000fe4000800063f */
[----:B------:R-:W-:-:S04]  /*06d0*/  UIADD3 UR6, -UR7, 0x100000, URZ ;  /* 0x0010000007067890 */ /* 0x000fc8000fffe13f */
[----:B------:R-:W-:Y:S02]  /*06e0*/  USHF.L.U32 UR7, UR6, 0xb, URZ ;  /* 0x0000000b06077899 */ /* 0x000fe4000800063f */
[----:B------:R-:W-:Y:S01]  /*06f0*/  USHF.L.U32 UR6, UR6, 0x1, URZ ;  /* 0x0000000106067899 */ /* 0x000fe2000800063f */
[----:B------:R-:W1:Y:S03]  /*0700*/  FENCE.VIEW.ASYNC.S ;  /* 0x00000000000073c6 */ /* 0x000e660000000000 */
[----:B-1----:R1:W1:Y:S08]  /*0710*/  SYNCS.EXCH.64 URZ, [UR8+0x40], UR4 ;  /* 0x00004004083f75b2 */ /* 0x0022700008000100 */
[----:B------:R1:W1:Y:S01]  /*0720*/  SYNCS.EXCH.64 URZ, [UR8+0x60], UR6 ;  /* 0x00006006083f75b2 */ /* 0x0002620008000100 */
[----:B------:R1:W1:Y:S01]  /*0730*/  SYNCS.EXCH.64 URZ, [UR8+0x48], UR4 ;  /* 0x00004804083f75b2 */ /* 0x0002620008000100 */
[----:B------:R1:W1:Y:S01]  /*0740*/  SYNCS.EXCH.64 URZ, [UR8+0x68], UR6 ;  /* 0x00006806083f75b2 */ /* 0x0002620008000100 */
[----:B------:R1:W1:Y:S01]  /*0750*/  SYNCS.EXCH.64 URZ, [UR8+0x50], UR4 ;  /* 0x00005004083f75b2 */ /* 0x0002620008000100 */
[----:B------:R1:W1:Y:S01]  /*0760*/  SYNCS.EXCH.64 URZ, [UR8+0x70], UR6 ;  /* 0x00007006083f75b2 */ /* 0x0002620008000100 */
[----:B------:R1:W1:Y:S01]  /*0770*/  SYNCS.EXCH.64 URZ, [UR8+0x58], UR4 ;  /* 0x00005804083f75b2 */ /* 0x0002620008000100 */
[----:B------:R1:W1:Y:S01]  /*0780*/  SYNCS.EXCH.64 URZ, [UR8+0x78], UR6 ;  /* 0x00007806083f75b2 */ /* 0x0002620008000100 */
[----:B------:R-:W-:Y:S01]  /*0790*/  NOP ;  /* 0x0000000000007918 */ /* 0x000fe20000000000 */
.L_x_7:
[----:B------:R-:W-:Y:S01]  /*07a0*/  LOP3.LUT R3, R3, 0xffffff80, RZ, 0xc0, !PT ;  /* 0xffffff8003037812 */ /* 0x000fe200078ec0ff */
[----:B------:R-:W5:Y:S01]  /*07b0*/  S2R R6, SR_CTAID.Y ;  /* 0x0000000000067919 */ /* 0x000f620000002600 */
[----:B------:R-:W-:Y:S01]  /*07c0*/  SHF.R.S32.HI R11, RZ, 0x1f, R2 ;  /* 0x0000001fff0b7819 */ /* 0x000fe20000011402 */
[----:B-1----:R-:W-:Y:S01]  /*07d0*/  ULDC UR4, c[0x0][0x150] ;  /* 0x0000540000047ab9 */ /* 0x002fe20000000800 */
[----:B------:R-:W-:Y:S01]  /*07e0*/  I2FP.F32.U32 R13, UR9 ;  /* 0x00000009000d7c45 */ /* 0x000fe20008201000 */
[----:B------:R-:W-:Y:S01]  /*07f0*/  IMAD.IADD R10, R18, 0x1, -R3 ;  /* 0x00000001120a7824 */ /* 0x000fe200078e0a03 */
[----:B------:R1:W2:Y:S01]  /*0800*/  SHFL.IDX PT, R12, R8, RZ, 0x1f ;  /* 0x00001fff080c7589 */ /* 0x0002a200000e0000 */
[----:B------:R-:W-:Y:S01]  /*0810*/  LEA.HI R11, R11, R2, RZ, 0x2 ;  /* 0x000000020b0b7211 */ /* 0x000fe200078f10ff */
[----:B------:R-:W3:Y:S01]  /*0820*/  LDC R14, c[0x0][0x144] ;  /* 0x00005100ff0e7b82 */ /* 0x000ee20000000800 */
[----:B------:R-:W-:Y:S01]  /*0830*/  FMUL R13, R13, UR4 ;  /* 0x000000040d0d7c20 */ /* 0x000fe20008400000 */
[----:B------:R-:W-:-:S02]  /*0840*/  SHF.R.S32.HI R3, RZ, 0x1f, R10 ;  /* 0x0000001fff037819 */ /* 0x000fc4000001140a */
[----:B------:R-:W-:Y:S02]  /*0850*/  ELECT P1, URZ, PT ;  /* 0x00000000003f782f */ /* 0x000fe40003820000 */
[----:B------:R-:W-:Y:S01]  /*0860*/  LOP3.LUT R11, R11, 0x3ffffffc, RZ, 0xc0, !PT ;  /* 0x3ffffffc0b0b7812 */ /* 0x000fe200078ec0ff */
[----:B------:R-:W-:Y:S01]  /*0870*/  ULDC UR4, c[0x0][0x154] ;  /* 0x0000550000047ab9 */ /* 0x000fe20000000800 */
[----:B------:R-:W-:Y:S01]  /*0880*/  LEA.HI R3, R3, R10, RZ, 0x3 ;  /* 0x0000000a03037211 */ /* 0x000fe200078f18ff */
[----:B------:R-:W4:Y:S01]  /*0890*/  F2I.U32.TRUNC.NTZ R13, R13 ;  /* 0x0000000d000d7305 */ /* 0x000f22000020f000 */
[----:B------:R-:W-:Y:S01]  /*08a0*/  ISETP.NE.AND P4, PT, R0, RZ, PT ;  /* 0x000000ff0000720c */ /* 0x000fe20003f85270 */
[----:B------:R-:W-:Y:S01]  /*08b0*/  IMAD.IADD R11, R2, 0x1, -R11 ;  /* 0x00000001020b7824 */ /* 0x000fe200078e0a0b */
[--C-:B------:R-:W-:Y:S01]  /*08c0*/  SHF.R.S32.HI R9, RZ, 0x3, R3.reuse ;  /* 0x00000003ff097819 */ /* 0x100fe20000011403 */
[----:B------:R-:W-:Y:S01]  /*08d0*/  IMAD.MOV.U32 R152, RZ, RZ, 0x1 ;  /* 0x00000001ff987424 */ /* 0x000fe200078e00ff */
[----:B-1----:R-:W-:Y:S01]  /*08e0*/  SHF.R.S32.HI R8, RZ, 0x1f, R3 ;  /* 0x0000001fff087819 */ /* 0x002fe20000011403 */
[----:B------:R-:W-:Y:S01]  /*08f0*/  NOP ;  /* 0x0000000000007918 */ /* 0x000fe20000000000 */
[----:B------:R-:W-:-:S02]  /*0900*/  ISETP.EQ.OR P2, PT, R0, 0x3, !P4 ;  /* 0x000000030000780c */ /* 0x000fc40006742670 */
[----:B------:R-:W-:Y:S02]  /*0910*/  LEA.HI R8, R8, R9, RZ, 0x2 ;  /* 0x0000000908087211 */ /* 0x000fe400078f10ff */
[----:B------:R-:W-:Y:S02]  /*0920*/  ISETP.EQ.AND P2, PT, R7, RZ, P2 ;  /* 0x000000ff0700720c */ /* 0x000fe40001742270 */
[----:B------:R-:W-:Y:S02]  /*0930*/  LOP3.LUT R8, R8, 0xfffffffc, RZ, 0xc0, !PT ;  /* 0xfffffffc08087812 */ /* 0x000fe400078ec0ff */
[----:B--2---:R-:W-:Y:S01]  /*0940*/  ISETP.NE.OR P1, PT, R12, RZ, !P1 ;  /* 0x000000ff0c00720c */ /* 0x004fe20004f25670 */
[----:B----4-:R-:W-:Y:S01]  /*0950*/  IMAD.MOV R15, RZ, RZ, -R13 ;  /* 0x000000ffff0f7224 */ /* 0x010fe200078e0a0d */
[----:B------:R-:W-:Y:S01]  /*0960*/  IADD3 R8, R9, -R8, RZ ;  /* 0x8000000809087210 */ /* 0x000fe20007ffe0ff */
[----:B------:R-:W1:Y:S01]  /*0970*/  LDC R13, c[0x0][0x140] ;  /* 0x00005000ff0d7b82 */ /* 0x000e620000000800 */
[----:B-----5:R-:W-:-:S02]  /*0980*/  I2FP.F32.U32 R3, R6 ;  /* 0x0000000600037245 */ /* 0x020fc40000201000 */
[----:B------:R-:W-:Y:S01]  /*0990*/  SEL R22, RZ, 0x1, !P2 ;  /* 0x00000001ff167807 */ /* 0x000fe20005000000 */
[----:B------:R-:W-:Y:S02]  /*09a0*/  IMAD R8, R11, 0x4, R8 ;  /* 0x000000040b087824 */ /* 0x000fe400078e0208 */
[----:B------:R-:W-:Y:S01]  /*09b0*/  FMUL R12, R3, UR4 ;  /* 0x00000004030c7c20 */ /* 0x000fe20008400000 */
[----:B---3--:R-:W-:Y:S01]  /*09c0*/  IMAD R3, R14, R15, UR9 ;  /* 0x000000090e037e24 */ /* 0x008fe2000f8e020f */
[----:B------:R-:W2:Y:S01]  /*09d0*/  LDC R9, c[0x0][0x148] ;  /* 0x00005200ff097b82 */ /* 0x000ea20000000800 */
[C---:B------:R-:W-:Y:S01]  /*09e0*/  LEA.HI R2, R8.reuse, R8, RZ, 0x1 ;  /* 0x0000000808027211 */ /* 0x040fe200078f08ff */
[----:B------:R-:W-:Y:S01]  /*09f0*/  VOTEU.ALL UP0, P1 ;  /* 0x00000000003f7886 */ /* 0x000fe20000800000 */
[----:B------:R-:W-:Y:S01]  /*0a00*/  SHF.L.U32 R153, R8, 0x2, RZ ;  /* 0x0000000208997819 */ /* 0x000fe200000006ff */
[----:B------:R-:W3:Y:S01]  /*0a10*/  F2I.U32.TRUNC.NTZ R12, R12 ;  /* 0x0000000c000c7305 */ /* 0x000ee2000020f000 */
[----:B------:R-:W-:Y:S01]  /*0a20*/  LOP3.LUT R11, R2, 0xfffffffe, RZ, 0xc0, !PT ;  /* 0xfffffffe020b7812 */ /* 0x000fe200078ec0ff */
[----:B------:R-:W-:Y:S01]  /*0a30*/  UMOV UR4, 0x20 ;  /* 0x0000002000047882 */ /* 0x000fe20000000000 */
[C---:B------:R-:W-:Y:S01]  /*0a40*/  LOP3.LUT R153, R8.reuse, 0xc, R153, 0x78, !PT ;  /* 0x0000000c08997812 */ /* 0x040fe200078e7899 */
[----:B------:R-:W4:Y:S01]  /*0a50*/  @!UP0 S2UR UR7, SR_CgaCtaId ;  /* 0x00000000000789c3 */ /* 0x000f220000008800 */
[----:B------:R-:W-:Y:S01]  /*0a60*/  @!UP0 UMOV UR6, 0x400 ;  /* 0x0000040000068882 */ /* 0x000fe20000000000 */
[----:B------:R-:W-:Y:S01]  /*0a70*/  IMAD.IADD R2, R8, 0x1, -R11 ;  /* 0x0000000108027824 */ /* 0x000fe200078e0a0b */
[----:B------:R-:W-:-:S04]  /*0a80*/  @!UP0 UIADD3 UR4, -UR4, 0x100000, URZ ;  /* 0x0010000004048890 */ /* 0x000fc8000fffe13f */
[----:B------:R-:W-:Y:S02]  /*0a90*/  @!UP0 USHF.L.U32 UR5, UR4, 0xb, URZ ;  /* 0x0000000b04058899 */ /* 0x000fe4000800063f */
[----:B------:R-:W-:Y:S01]  /*0aa0*/  @!UP0 USHF.L.U32 UR4, UR4, 0x1, URZ ;  /* 0x0000000104048899 */ /* 0x000fe2000800063f */
[----:B------:R-:W-:Y:S01]  /*0ab0*/  VIADD R8, R7, 0xffffffff ;  /* 0xffffffff07087836 */ /* 0x000fe20000000000 */
[----:B------:R-:W-:Y:S01]  /*0ac0*/  VOTEU.ALL UP1, P1 ;  /* 0x00000000003f7886 */ /* 0x000fe20000820000 */
[----:B------:R-:W-:Y:S02]  /*0ad0*/  ISETP.NE.AND P5, PT, R2, R3, PT ;  /* 0x000000030200720c */ /* 0x000fe40003fa5270 */
[----:B-1----:R-:W-:Y:S01]  /*0ae0*/  ISETP.EQ.U32.AND P2, PT, R13, 0x1, PT ;  /* 0x000000010d00780c */ /* 0x002fe20003f42070 */
[----:B---3--:R-:W-:-:S04]  /*0af0*/  IMAD.MOV R23, RZ, RZ, -R12 ;  /* 0x000000ffff177224 */ /* 0x008fc800078e0a0c */
[----:B--2---:R-:W-:-:S06]  /*0b00*/  IMAD R11, R9, R23, R6 ;  /* 0x00000017090b7224 */ /* 0x004fcc00078e0206 */
[----:B------:R-:W-:-:S04]  /*0b10*/  @P5 LEA.HI R2, R153, R153, RZ, 0x1 ;  /* 0x0000009999025211 */ /* 0x000fc800078f08ff */
[----:B------:R-:W-:Y:S01]  /*0b20*/  @P5 SHF.R.S32.HI R2, RZ, 0x1, R2 ;  /* 0x00000001ff025819 */ /* 0x000fe20000011402 */
[----:B----4-:R-:W-:Y:S01]  /*0b30*/  @!UP0 ULEA UR6, UR7, UR6, 0x18 ;  /* 0x0000000607068291 */ /* 0x010fe2000f8ec03f */
[----:B------:R-:W-:Y:S02]  /*0b40*/  VOTEU.ALL UP0, P1 ;  /* 0x00000000003f7886 */ /* 0x000fe40000800000 */
[----:B------:R-:W-:Y:S02]  /*0b50*/  @P5 ISETP.NE.AND P6, PT, R2, R11, PT ;  /* 0x0000000b0200520c */ /* 0x000fe40003fc5270 */
[----:B------:R-:W-:Y:S02]  /*0b60*/  LOP3.LUT P1, RZ, R10, 0x7, RZ, 0xc0, !PT ;  /* 0x000000070aff7812 */ /* 0x000fe4000782c0ff */
[----:B------:R-:W-:Y:S02]  /*0b70*/  @P5 SEL R152, RZ, 0x1, P6 ;  /* 0x00000001ff985807 */ /* 0x000fe40003000000 */
[----:B------:R-:W-:-:S02]  /*0b80*/  ISETP.NE.AND P5, PT, R7, RZ, PT ;  /* 0x000000ff0700720c */ /* 0x000fc40003fa5270 */
[----:B------:R-:W-:Y:S01]  /*0b90*/  ISETP.LT.U32.AND P1, PT, R153, 0x2, !P1 ;  /* 0x000000029900780c */ /* 0x000fe20004f21070 */
[----:B------:R-:W1:Y:S02]  /*0ba0*/  FENCE.VIEW.ASYNC.S ;  /* 0x00000000000073c6 */ /* 0x000e640000000000 */
[----:B-1----:R1:W2:Y:S01]  /*0bb0*/  @!UP0 SYNCS.EXCH.64 URZ, [UR6+0x80], UR4 ;  /* 0x00008004063f85b2 */ /* 0x0022a20008000100 */
[----:B------:R-:W-:Y:S02]  /*0bc0*/  ISETP.EQ.AND P6, PT, R0, 0x2, !P5 ;  /* 0x000000020000780c */ /* 0x000fe40006fc2270 */
[----:B------:R-:W-:Y:S02]  /*0bd0*/  SEL R11, RZ, 0x1, !P1 ;  /* 0x00000001ff0b7807 */ /* 0x000fe40004800000 */
[----:B------:R-:W-:Y:S02]  /*0be0*/  ISETP.GE.U32.AND P1, PT, R8, 0x2, PT ;  /* 0x000000020800780c */ /* 0x000fe40003f26070 */
[----:B------:R-:W-:-:S02]  /*0bf0*/  SEL R19, RZ, 0x1, !P6 ;  /* 0x00000001ff137807 */ /* 0x000fc40007000000 */
[----:B------:R-:W-:Y:S02]  /*0c00*/  LOP3.LUT R152, R152, R11, RZ, 0xc0, !PT ;  /* 0x0000000b98987212 */ /* 0x000fe400078ec0ff */
[----:B------:R-:W-:Y:S02]  /*0c10*/  SEL R19, R19, 0x2, P1 ;  /* 0x0000000213137807 */ /* 0x000fe40000800000 */
[----:B------:R-:W-:Y:S01]  /*0c20*/  SEL R22, R22, 0x2, P1 ;  /* 0x0000000216167807 */ /* 0x000fe20000800000 */
[----:B------:R1:W3:Y:S01]  /*0c30*/  @!UP1 SYNCS.EXCH.64 URZ, [UR6+0x88], UR4 ;  /* 0x00008804063f95b2 */ /* 0x0002e20008000100 */
[----:B------:R-:W-:Y:S01]  /*0c40*/  NOP ;  /* 0x0000000000007918 */ /* 0x000fe20000000000 */
[----:B------:R-:W-:Y:S05]  /*0c50*/  @!P2 BRA `(.L_x_8) ;  /* 0x000000000008a947 */ /* 0x000fea0003800000 */
[----:B--23--:R-:W-:Y:S01]  /*0c60*/  UCGABAR_ARV ;  /* 0x00000000000079c7 */ /* 0x00cfe20008000000 */
[----:B------:R-:W-:Y:S05]  /*0c70*/  BRA `(.L_x_9) ;  /* 0x0000000000047947 */ /* 0x000fea0003800000 */
.L_x_8:
[----:B--23--:R-:W-:Y:S01]  /*0c80*/  NOP ;  /* 0x0000000000007918 */ /* 0x00cfe20000000000 */
.L_x_9:
[----:B------:R-:W2:Y:S01]  /*0c90*/  LDC R2, c[0x0][0x904] ;  /* 0x00024100ff027b82 */ /* 0x000ea20000000800 */
[----:B------:R-:W-:Y:S01]  /*0ca0*/  MOV R10, UR9 ;  /* 0x00000009000a7c02 */ /* 0x000fe20008000f00 */
[----:B------:R-:W-:Y:S01]  /*0cb0*/  IMAD.MOV.U32 R11, RZ, RZ, RZ ;  /* 0x000000ffff0b7224 */ /* 0x000fe200078e00ff */
[----:B--2---:R-:W-:-:S04]  /*0cc0*/  ISETP.NE.AND P1, PT, R2, 0x1, PT ;  /* 0x000000010200780c */ /* 0x004fc80003f25270 */
[----:B------:R-:W-:-:S09]  /*0cd0*/  P2R R7, PR, RZ, 0x2 ;  /* 0x00000002ff077803 */ /* 0x000fd20000000000 */
[----:B------:R-:W2:Y:S01]  /*0ce0*/  @P1 LDC R17, c[0x0][0x10] ;  /* 0x00000400ff111b82 */ /* 0x000ea20000000800 */
[----:B------:R-:W-:Y:S02]  /*0cf0*/  @P1 IMAD.MOV.U32 R7, RZ, RZ, RZ ;  /* 0x000000ffff071224 */ /* 0x000fe400078e00ff */
[----:B------:R-:W-:-:S05]  /*0d00*/  @P1 IMAD.MOV.U32 R15, RZ, RZ, RZ ;  /* 0x000000ffff0f1224 */ /* 0x000fca00078e00ff */
[----:B------:R-:W3:Y:S01]  /*0d10*/  @!P1 LDC R13, c[0x0][0xc] ;  /* 0x00000300ff0d9b82 */ /* 0x000ee20000000800 */
[----:B-1----:R-:W-:Y:S01]  /*0d20*/  ULDC UR4, c[0x0][0xc] ;  /* 0x0000030000047ab9 */ /* 0x002fe20000000800 */
[----:B------:R-:W-:Y:S01]  /*0d30*/  ULDC UR5, c[0x0][0x10] ;  /* 0x0000040000057ab9 */ /* 0x000fe20000000800 */
[----:B------:R-:W-:Y:S01]  /*0d40*/  ULDC UR6, c[0x0][0x14] ;  /* 0x0000050000067ab9 */ /* 0x000fe20000000800 */
[----:B------:R-:W-:-:S04]  /*0d50*/  UIMAD.WIDE.U32 UR4, UR4, UR5, URZ ;  /* 0x00000005040472a5 */ /* 0x000fc8000f8e003f */
[----:B------:R-:W-:Y:S02]  /*0d60*/  UIMAD.WIDE.U32 UR46, UR4, UR6, URZ ;  /* 0x00000006042e72a5 */ /* 0x000fe4000f8e003f */
[----:B------:R-:W-:-:S04]  /*0d70*/  UIMAD UR38, UR5, UR6, URZ ;  /* 0x00000006052672a4 */ /* 0x000fc8000f8e023f */
[----:B------:R-:W-:Y:S01]  /*0d80*/  UIADD3 UR38, UR47, UR38, URZ ;  /* 0x000000262f267290 */ /* 0x000fe2000fffe03f */
[----:B--2---:R-:W-:-:S05]  /*0d90*/  @P1 IMAD.WIDE.U32 R16, R17, UR9, R6 ;  /* 0x0000000911101c25 */ /* 0x004fca000f8e0006 */
[----:B------:R-:W-:Y:S01]  /*0da0*/  @P1 IADD3 R17, R17, R15, RZ ;  /* 0x0000000f11111210 */ /* 0x000fe20007ffe0ff */
[----:B---3--:R-:W-:-:S04]  /*0db0*/  @!P1 IMAD.WIDE.U32 R10, R6, R13, R10 ;  /* 0x0000000d060a9225 */ /* 0x008fc800078e000a */
[----:B------:R-:W-:Y:S02]  /*0dc0*/  @!P1 IMAD.MOV.U32 R16, RZ, RZ, R10 ;  /* 0x000000ffff109224 */ /* 0x000fe400078e000a */
[----:B------:R-:W-:Y:S01]  /*0dd0*/  @!P1 IMAD.MOV.U32 R17, RZ, RZ, R11 ;  /* 0x000000ffff119224 */ /* 0x000fe200078e000b */
[----:B------:R-:W-:Y:S06]  /*0de0*/  @!P2 BRA `(.L_x_10) ;  /* 0x00000000000ca947 */ /* 0x000fec0003800000 */
[----:B------:R-:W-:Y:S01]  /*0df0*/  UCGABAR_WAIT ;  /* 0x0000000000007dc7 */ /* 0x000fe20008000000 */
[----:B------:R-:W-:Y:S01]  /*0e00*/  CCTL.IVALL ;  /* 0x00000000ff00798f */ /* 0x000fe20002000000 */
[----:B------:R-:W-:Y:S05]  /*0e10*/  BRA `(.L_x_11) ;  /* 0x0000000000047947 */ /* 0x000fea0003800000 */
.L_x_10:
[----:B------:R-:W-:Y:S06]  /*0e20*/  BAR.SYNC.DEFER_BLOCKING 0x0 ;  /* 0x0000000000007b1d */ /* 0x000fec0000010000 */
.L_x_11:
[----:B------:R-:W1:Y:S01]  /*0e30*/  S2UR UR37, SR_CgaCtaId ;  /* 0x00000000002579c3 */ /* 0x000e620000008800 */
[----:B------:R-:W-:Y:S04]  /*0e40*/  BSSY B6, `(.L_x_12) ;  /* 0x0000994000067945 */ /* 0x000fe80003800000 */
[----:B------:R-:W-:Y:S05]  /*0e50*/  @!P5 BRA `(.L_x_13) ;  /* 0x0000006800e4d947 */ /* 0x000fea0003800000 */
[----:B------:R-:W-:-:S13]  /*0e60*/  ISETP.GT.U32.AND P0, PT, R8, 0x1, PT ;  /* 0x000000010800780c */ /* 0x000fda0003f04070 */
[----:B------:R-:W-:Y:S05]  /*0e70*/  @P0 BRA `(.L_x_14) ;  /* 0x0000009800400947 */ /* 0x000fea0003800000 */
[----:B------:R-:W-:Y:S01]  /*0e80*/  ULDC.64 UR4, c[0x0][0x8f8] ;  /* 0x00023e0000047ab9 */ /* 0x000fe20000000a00 */
[----:B------:R-:W-:Y:S01]  /*0e90*/  UMOV UR43, 0xffffffff ;  /* 0xffffffff002b7882 */ /* 0x000fe20000000000 */
[----:B------:R-:W-:Y:S01]  /*0ea0*/  ISETP.GE.U32.AND P0, PT, R16, UR4, PT ;  /* 0x0000000410007c0c */ /* 0x000fe2000bf06070 */
[----:B------:R-:W-:Y:S01]  /*0eb0*/  IMAD.MOV.U32 R155, RZ, RZ, -0x1 ;  /* 0xffffffffff9b7424 */ /* 0x000fe200078e00ff */
[----:B------:R-:W-:Y:S02]  /*0ec0*/  PRMT R156, RZ, 0x7610, R156 ;  /* 0x00007610ff9c7816 */ /* 0x000fe4000000009c */
[----:B------:R-:W-:Y:S02]  /*0ed0*/  ISETP.GE.U32.AND.EX P0, PT, R17, UR5, PT, P0 ;  /* 0x0000000511007c0c */ /* 0x000fe4000bf06100 */
[----:B------:R-:W-:Y:S02]  /*0ee0*/  MOV R154, 0xffffffff ;  /* 0xffffffff009a7802 */ /* 0x000fe40000000f00 */
[----:B------:R-:W-:-:S09]  /*0ef0*/  PRMT R0, RZ, 0x7610, R0 ;  /* 0x00007610ff007816 */ /* 0x000fd20000000000 */
[----:B------:R-:W-:Y:S05]  /*0f00*/  @P0 BRA `(.L_x_15) ;  /* 0x00000004002c0947 */ /* 0x000fea0003800000 */
[----:B------:R-:W2:Y:S01]  /*0f10*/  LDC.64 R20, c[0x0][0x8d0] ;  /* 0x00023400ff147b82 */ /* 0x000ea20000000a00 */
[----:B------:R-:W-:Y:S02]  /*0f20*/  IMAD.MOV.U32 R4, RZ, RZ, R16 ;  /* 0x000000ffff047224 */ /* 0x000fe400078e0010 */
[----:B------:R-:W-:-:S05]  /*0f30*/  IMAD.MOV.U32 R5, RZ, RZ, R17 ;  /* 0x000000ffff057224 */ /* 0x000fca00078e0011 */
[----:B------:R-:W3:Y:S08]  /*0f40*/  LDC R0, c[0x0][0x8d8] ;  /* 0x00023600ff007b82 */ /* 0x000ef00000000800 */
[----:B------:R-:W4:Y:S01]  /*0f50*/  LDC.64 R24, c[0x0][0x8c8] ;  /* 0x00023200ff187b82 */ /* 0x000f220000000a00 */
[----:B--2---:R-:W-:-:S04]  /*0f60*/  ISETP.NE.U32.AND P0, PT, R20, RZ, PT ;  /* 0x000000ff1400720c */ /* 0x004fc80003f05070 */
[----:B------:R-:W-:-:S13]  /*0f70*/  ISETP.NE.AND.EX P0, PT, R21, RZ, PT, P0 ;  /* 0x000000ff1500720c */ /* 0x000fda0003f05300 */
[----:B---34-:R-:W-:Y:S05]  /*0f80*/  @!P0 BRA `(.L_x_16) ;  /* 0x0000000000288947 */ /* 0x018fea0003800000 */
[----:B------:R-:W2:Y:S02]  /*0f90*/  LDC R13, c[0x0][0x8dc] ;  /* 0x00023700ff0d7b82 */ /* 0x000ea40000000800 */
[----:B--2---:R-:W-:-:S05]  /*0fa0*/  IADD3 R13, P0, R16, R13, RZ ;  /* 0x0000000d100d7210 */ /* 0x004fca0007f1e0ff */
[----:B------:R-:W-:-:S04]  /*0fb0*/  IMAD.X R15, RZ, RZ, R17, P0 ;  /* 0x000000ffff0f7224 */ /* 0x000fc800000e0611 */
[----:B------:R-:W-:-:S04]  /*0fc0*/  IMAD.WIDE.U32 R4, R15, R20, RZ ;  /* 0x000000140f047225 */ /* 0x000fc800078e00ff */
[----:B------:R-:W-:-:S04]  /*0fd0*/  IMAD.WIDE.U32 R10, P0, R13, R21, R4 ;  /* 0x000000150d0a7225 */ /* 0x000fc80007800004 */
[----:B------:R-:W-:Y:S01]  /*0fe0*/  IMAD.WIDE.U32 R4, R13, R20, RZ ;  /* 0x000000140d047225 */ /* 0x000fe200078e00ff */
[----:B------:R-:W-:-:S03]  /*0ff0*/  IADD3.X R13, RZ, RZ, RZ, P0, !PT ;  /* 0x000000ffff0d7210 */ /* 0x000fc600007fe4ff */
[----:B------:R-:W-:Y:S01]  /*1000*/  IMAD.MOV.U32 R12, RZ, RZ, R11 ;  /* 0x000000ffff0c7224 */ /* 0x000fe200078e000b */
[----:B------:R-:W-:-:S05]  /*1010*/  IADD3 RZ, P0, R5, R10, RZ ;  /* 0x0000000a05ff7210 */ /* 0x000fca0007f1e0ff */
[----:B------:R-:W-:-:S08]  /*1020*/  IMAD.WIDE.U32.X R4, R15, R21, R12, P0 ;  /* 0x000000150f047225 */ /* 0x000fd000000e040c */
.L_x_16:
[----:B------:R-:W2:Y:S01]  /*1030*/  LDC.64 R26, c[0x0][0x8e8] ;  /* 0x00023a00ff1a7b82 */ /* 0x000ea20000000a00 */
[-CC-:B------:R-:W-:Y:S01]  /*1040*/  SHF.R.U64 R29, R4, R0.reuse, R5.reuse ;  /* 0x00000000041d7219 */ /* 0x180fe20000001205 */
[----:B------:R-:W-:Y:S01]  /*1050*/  IMAD R28, R9, R23, R6 ;  /* 0x00000017091c7224 */ /* 0x000fe200078e0206 */
[----:B------:R-:W-:Y:S01]  /*1060*/  SHF.R.U32.HI R0, RZ, R0, R5 ;  /* 0x00000000ff007219 */ /* 0x000fe20000011605 */
[----:B------:R-:W-:Y:S01]  /*1070*/  IMAD.MOV.U32 R30, RZ, RZ, 0x1 ;  /* 0x00000001ff1e7424 */ /* 0x000fe200078e00ff */
[----:B------:R-:W-:-:S03]  /*1080*/  IADD3 R7, P0, RZ, -R29, RZ ;  /* 0x8000001dff077210 */ /* 0x000fc60007f1e0ff */
[----:B------:R-:W3:Y:S02]  /*1090*/  LDC R8, c[0x0][0x8c0] ;  /* 0x00023000ff087b82 */ /* 0x000ee40000000800 */
[----:B------:R-:W-:-:S04]  /*10a0*/  IMAD.X R5, RZ, RZ, ~R0, P0 ;  /* 0x000000ffff057224 */ /* 0x000fc800000e0e00 */
[-C--:B------:R-:W-:Y:S02]  /*10b0*/  IMAD R0, R5, R24.reuse, RZ ;  /* 0x0000001805007224 */ /* 0x080fe400078e02ff */
[----:B------:R-:W4:Y:S01]  /*10c0*/  LDC R11, c[0x0][0x8b0] ;  /* 0x00022c00ff0b7b82 */ /* 0x000f220000000800 */
[----:B------:R-:W-:-:S04]  /*10d0*/  IMAD.WIDE.U32 R4, R7, R24, R16 ;  /* 0x0000001807047225 */ /* 0x000fc800078e0010 */
[----:B------:R-:W-:Y:S01]  /*10e0*/  IMAD R7, R7, R25, R0 ;  /* 0x0000001907077224 */ /* 0x000fe200078e0200 */
[----:B------:R-:W-:Y:S02]  /*10f0*/  MOV R0, 0xffffffff ;  /* 0xffffffff00007802 */ /* 0x000fe40000000f00 */
[----:B------:R-:W5:Y:S01]  /*1100*/  LDC R21, c[0x0][0x900] ;  /* 0x00024000ff157b82 */ /* 0x000f620000000800 */
[----:B------:R-:W-:Y:S01]  /*1110*/  IMAD.IADD R5, R5, 0x1, R7 ;  /* 0x0000000105057824 */ /* 0x000fe200078e0207 */
[----:B--2---:R-:W-:-:S04]  /*1120*/  ISETP.NE.U32.AND P0, PT, R26, RZ, PT ;  /* 0x000000ff1a00720c */ /* 0x004fc80003f05070 */
[----:B------:R-:W-:Y:S02]  /*1130*/  ISETP.NE.AND.EX P0, PT, R27, RZ, PT, P0 ;  /* 0x000000ff1b00720c */ /* 0x000fe40003f05300 */
[----:B------:R-:W2:Y:S01]  /*1140*/  LDC R15, c[0x0][0x8a8] ;  /* 0x00022a00ff0f7b82 */ /* 0x000ea20000000800 */
[-CC-:B---3--:R-:W-:Y:S02]  /*1150*/  SHF.R.U64 R13, R4, R8.reuse, R5.reuse ;  /* 0x00000008040d7219 */ /* 0x188fe40000001205 */
[----:B------:R-:W-:-:S05]  /*1160*/  SHF.R.U32.HI R4, RZ, R8, R5 ;  /* 0x00000008ff047219 */ /* 0x000fca0000011605 */
[----:B------:R-:W3:Y:S01]  /*1170*/  LDC R12, c[0x0][0x8f0] ;  /* 0x00023c00ff0c7b82 */ /* 0x000ee20000000800 */
[-CC-:B----4-:R-:W-:Y:S02]  /*1180*/  SHF.R.U64 R25, R13, R11.reuse, R4.reuse ;  /* 0x0000000b0d197219 */ /* 0x190fe40000001204 */
[----:B------:R-:W-:-:S05]  /*1190*/  SHF.R.U32.HI R4, RZ, R11, R4 ;  /* 0x0000000bff047219 */ /* 0x000fca0000011604 */
[----:B------:R-:W4:Y:S01]  /*11a0*/  LDC R14, c[0x0][0x8e0] ;  /* 0x00023800ff0e7b82 */ /* 0x000f220000000800 */
[-CC-:B-----5:R-:W-:Y:S02]  /*11b0*/  SHF.R.U64 R24, R25, R21.reuse, R4.reuse ;  /* 0x0000001519187219 */ /* 0x1a0fe40000001204 */
[-C--:B------:R-:W-:Y:S02]  /*11c0*/  SHF.L.U32 R0, R0, R21.reuse, RZ ;  /* 0x0000001500007219 */ /* 0x080fe400000006ff */
[----:B------:R-:W-:Y:S01]  /*11d0*/  SHF.R.U32.HI R5, RZ, R21, R4 ;  /* 0x00000015ff057219 */ /* 0x000fe20000011604 */
[----:B------:R-:W-:Y:S01]  /*11e0*/  IMAD.MOV.U32 R4, RZ, RZ, R24 ;  /* 0x000000ffff047224 */ /* 0x000fe200078e0018 */
[----:B------:R-:W-:Y:S01]  /*11f0*/  LOP3.LUT R10, RZ, R0, RZ, 0x33, !PT ;  /* 0x00000000ff0a7212 */ /* 0x000fe200078e33ff */
[----:B------:R-:W1:Y:S01]  /*1200*/  LDC R20, c[0x0][0x8b8] ;  /* 0x00022e00ff147b82 */ /* 0x000e620000000800 */
[----:B------:R-:W-:Y:S05]  /*1210*/  @!P0 BRA `(.L_x_17) ;  /* 0x0000000000288947 */ /* 0x000fea0003800000 */
[----:B------:R-:W5:Y:S02]  /*1220*/  LDC R9, c[0x0][0x8f4] ;  /* 0x00023d00ff097b82 */ /* 0x000f640000000800 */
[----:B-----5:R-:W-:-:S05]  /*1230*/  IADD3 R9, P0, R24, R9, RZ ;  /* 0x0000000918097210 */ /* 0x020fca0007f1e0ff */
        /* <DEDUP_REMOVED lines=8> */
.L_x_17:
[----:B---3--:R-:W-:Y:S01]  /*12c0*/  SHF.R.U64 R4, R4, R12, R5 ;  /* 0x0000000c04047219 */ /* 0x008fe20000001205 */
[----:B--2---:R-:W-:Y:S01]  /*12d0*/  VIADD R6, R15, 0xffffffff ;  /* 0xffffffff0f067836 */ /* 0x004fe20000000000 */
[----:B------:R-:W-:Y:S02]  /*12e0*/  SHF.L.U32 R0, R30, R21, RZ ;  /* 0x000000151e007219 */ /* 0x000fe400000006ff */
[----:B------:R-:W-:Y:S01]  /*12f0*/  LOP3.LUT R5, R25, R10, RZ, 0xc0, !PT ;  /* 0x0000000a19057212 */ /* 0x000fe200078ec0ff */
[----:B------:R-:W-:Y:S01]  /*1300*/  IMAD.MOV R7, RZ, RZ, -R4 ;  /* 0x000000ffff077224 */ /* 0x000fe200078e0a04 */
[----:B------:R-:W-:Y:S02]  /*1310*/  SEL R3, R3, R28, !P1 ;  /* 0x0000001c03037207 */ /* 0x000fe40004800000 */
[----:B------:R-:W-:Y:S01]  /*1320*/  LOP3.LUT R6, R13, R6, RZ, 0xc0, !PT ;  /* 0x000000060d067212 */ /* 0x000fe200078ec0ff */
[----:B------:R-:W-:Y:S01]  /*1330*/  IMAD R4, R0, R4, R5 ;  /* 0x0000000400047224 */ /* 0x000fe200078e0205 */
[----:B------:R-:W-:Y:S01]  /*1340*/  R2UR UR43, R29 ;  /* 0x000000001d2b72ca */ /* 0x000fe200000e0000 */
[----:B----4-:R-:W-:-:S02]  /*1350*/  IMAD R0, R7, R14, R24 ;  /* 0x0000000e07007224 */ /* 0x010fc400078e0218 */
[----:B-1----:R-:W-:Y:S01]  /*1360*/  IMAD R3, R4, R20, R3 ;  /* 0x0000001404037224 */ /* 0x002fe200078e0203 */
[----:B------:R-:W-:Y:S01]  /*1370*/  MOV R4, 0x1 ;  /* 0x0000000100047802 */ /* 0x000fe20000000f00 */
[----:B------:R-:W-:-:S05]  /*1380*/  IMAD R0, R0, R15, R6 ;  /* 0x0000000f00007224 */ /* 0x000fca00078e0206 */
[----:B------:R-:W-:Y:S02]  /*1390*/  SEL R154, R0, R3, !P1 ;  /* 0x00000003009a7207 */ /* 0x000fe40004800000 */
[----:B------:R-:W-:Y:S02]  /*13a0*/  SEL R155, R3, R0, !P1 ;  /* 0x00000000039b7207 */ /* 0x000fe40004800000 */
[----:B------:R-:W-:-:S07]  /*13b0*/  PRMT R0, R4, 0x7610, R0 ;  /* 0x0000761004007816 */ /* 0x000fce0000000000 */
.L_x_15:
[----:B------:R-:W-:-:S08]  /*13c0*/  NOP ;  /* 0x0000000000007918 */ /* 0x000fd00000000000 */
[----:B------:R-:W2:Y:S02]  /*13d0*/  USETMAXREG.TRY_ALLOC.CTAPOOL UP0, 0xe8 ;  /* 0x000000e8000079c8 */ /* 0x000ea40008000600 */
[----:B--2---:R-:W-:-:S13]  /*13e0*/  PLOP3.LUT P0, PT, PT, PT, UP0, 0x80, 0x0 ;  /* 0x000000000000781c */ /* 0x004fda0003f0f008 */
[----:B------:R-:W-:Y:S05]  /*13f0*/  @!P0 BRA `(.L_x_15) ;  /* 0xfffffffc00f08947 */ /* 0x000fea000383ffff */
[----:B------:R-:W-:Y:S02]  /*1400*/  ULDC.64 UR4, c[0x0][0x590] ;  /* 0x0001640000047ab9 */ /* 0x000fe40000000a00 */
[----:B------:R-:W-:Y:S02]  /*1410*/  IMAD.U32 R167, RZ, RZ, UR4 ;  /* 0x00000004ffa77e24 */ /* 0x000fe4000f8e00ff */
[----:B------:R-:W-:-:S03]  /*1420*/  IMAD.U32 R166, RZ, RZ, UR5 ;  /* 0x00000005ffa67e24 */ /* 0x000fc6000f8e00ff */
[----:B------:R-:W-:-:S04]  /*1430*/  ISETP.NE.U32.AND P0, PT, R167, RZ, PT ;  /* 0x000000ffa700720c */ /* 0x000fc80003f05070 */
[----:B------:R-:W-:-:S13]  /*1440*/  ISETP.NE.AND.EX P0, PT, R166, RZ, PT, P0 ;  /* 0x000000ffa600720c */ /* 0x000fda0003f05300 */
[----:B------:R-:W-:Y:S05]  /*1450*/  @P0 BRA `(.L_x_18) ;  /* 0x00000000002c0947 */ /* 0x000fea0003800000 */
[----:B------:R-:W-:Y:S02]  /*1460*/  ULDC.64 UR4, c[0x0][0x588] ;  /* 0x0001620000047ab9 */ /* 0x000fe40000000a00 */
[----:B------:R-:W-:-:S04]  /*1470*/  ISETP.NE.U32.AND P0, PT, RZ, UR4, PT ;  /* 0x00000004ff007c0c */ /* 0x000fc8000bf05070 */
[----:B------:R-:W-:-:S13]  /*1480*/  ISETP.NE.AND.EX P0, PT, RZ, UR5, PT, P0 ;  /* 0x00000005ff007c0c */ /* 0x000fda000bf05300 */
[----:B------:R-:W-:Y:S05]  /*1490*/  @!P0 BRA `(.L_x_19) ;  /* 0x0000000000108947 */ /* 0x000fea0003800000 */
[----:B------:R-:W2:Y:S02]  /*14a0*/  LDC.64 R4, c[0x0][0x588] ;  /* 0x00016200ff047b82 */ /* 0x000ea40000000a00 */
[----:B--2---:R2:W5:Y:S01]  /*14b0*/  LDG.E R157, desc[UR48][R4.64] ;  /* 0x00000030049d7981 */ /* 0x004562000c1e1900 */
[----:B------:R-:W-:Y:S01]  /*14c0*/  IMAD.MOV.U32 R156, RZ, RZ, 0x1 ;  /* 0x00000001ff9c7424 */ /* 0x000fe200078e00ff */
[----:B------:R-:W-:Y:S06]  /*14d0*/  BRA `(.L_x_18) ;  /* 0x00000000000c7947 */ /* 0x000fec0003800000 */
.L_x_19:
[----:B------:R-:W-:Y:S01]  /*14e0*/  ULDC UR4, c[0x0][0x580] ;  /* 0x0001600000047ab9 */ /* 0x000fe20000000800 */
[----:B------:R-:W-:Y:S01]  /*14f0*/  MOV R156, 0x1 ;  /* 0x00000001009c7802 */ /* 0x000fe20000000f00 */
[----:B------:R-:W-:-:S07]  /*1500*/  IMAD.U32 R157, RZ, RZ, UR4 ;  /* 0x00000004ff9d7e24 */ /* 0x000fce000f8e00ff */
.L_x_18:
[----:B------:R-:W-:Y:S02]  /*1510*/  ULDC.64 UR4, c[0x0][0x5b0] ;  /* 0x00016c0000047ab9 */ /* 0x000fe40000000a00 */
[----:B------:R-:W-:-:S04]  /*1520*/  ISETP.NE.U32.AND P0, PT, RZ, UR4, PT ;  /* 0x00000004ff007c0c */ /* 0x000fc8000bf05070 */
[----:B------:R-:W-:-:S13]  /*1530*/  ISETP.NE.AND.EX P0, PT, RZ, UR5, PT, P0 ;  /* 0x00000005ff007c0c */ /* 0x000fda000bf05300 */
[----:B------:R-:W-:Y:S05]  /*1540*/  @P0 BRA `(.L_x_20) ;  /* 0x0000000000240947 */ /* 0x000fea0003800000 */
[----:B------:R-:W-:Y:S02]  /*1550*/  ULDC.64 UR4, c[0x0][0x5a8] ;  /* 0x00016a0000047ab9 */ /* 0x000fe40000000a00 */
[----:B------:R-:W-:-:S04]  /*1560*/  ISETP.NE.U32.AND P0, PT, RZ, UR4, PT ;  /* 0x00000004ff007c0c */ /* 0x000fc8000bf05070 */
[----:B------:R-:W-:-:S13]  /*1570*/  ISETP.NE.AND.EX P0, PT, RZ, UR5, PT, P0 ;  /* 0x00000005ff007c0c */ /* 0x000fda000bf05300 */
[----:B------:R-:W-:Y:S05]  /*1580*/  @!P0 BRA `(.L_x_21) ;  /* 0x00000000000c8947 */ /* 0x000fea0003800000 */
[----:B------:R-:W3:Y:S02]  /*1590*/  LDC.64 R158, c[0x0][0x5a8] ;  /* 0x00016a00ff9e7b82 */ /* 0x000ee40000000a00 */
[----:B---3--:R3:W5:Y:S01]  /*15a0*/  LDG.E R158, desc[UR48][R158.64] ;  /* 0x000000309e9e7981 */ /* 0x008762000c1e1900 */
[----:B------:R-:W-:Y:S05]  /*15b0*/  BRA `(.L_x_20) ;  /* 0x0000000000087947 */ /* 0x000fea0003800000 */
.L_x_21:
[----:B------:R-:W-:Y:S02]  /*15c0*/  ULDC UR4, c[0x0][0x5a0] ;  /* 0x0001680000047ab9 */ /* 0x000fe40000000800 */
[----:B------:R-:W-:-:S07]  /*15d0*/  IMAD.U32 R158, RZ, RZ, UR4 ;  /* 0x00000004ff9e7e24 */ /* 0x000fce000f8e00ff */
.L_x_20:
[----:B------:R-:W-:Y:S01]  /*15e0*/  LOP3.LUT P1, RZ, R0, 0xff, RZ, 0xc0, !PT ;  /* 0x000000ff00ff7812 */ /* 0x000fe2000782c0ff */
[----:B------:R-:W-:Y:S01]  /*15f0*/  UMOV UR36, URZ ;  /* 0x0000003f00247c82 */ /* 0x000fe20008000000 */
[----:B------:R-:W-:-:S11]  /*1600*/  PLOP3.LUT P0, PT, PT, PT, PT, 0x80, 0x0 ;  /* 0x000000000000781c */ /* 0x000fd60003f0f070 */
[----:B------:R-:W-:Y:S05]  /*1610*/  @!P1 BRA `(.L_x_22) ;  /* 0x0000006000589947 */ /* 0x000fea0003800000 */
[----:B------:R-:W-:Y:S01]  /*1620*/  ULDC UR4, c[0x0][0x28c] ;  /* 0x0000a30000047ab9 */ /* 0x000fe20000000800 */
[----:B------:R-:W-:Y:S01]  /*1630*/  IMAD.MOV.U32 R162, RZ, RZ, 0x10 ;  /* 0x00000010ffa27424 */ /* 0x000fe200078e00ff */
[----:B------:R-:W-:Y:S01]  /*1640*/  UIADD3 UR4, UR4, 0x3f, URZ ;  /* 0x0000003f04047890 */ /* 0x000fe2000fffe03f */
[----:B------:R-:W-:Y:S01]  /*1650*/  LOP3.LUT P0, RZ, R18, 0x4, RZ, 0xc0, !PT ;  /* 0x0000000412ff7812 */ /* 0x000fe2000780c0ff */
[----:B-----5:R-:W-:Y:S01]  /*1660*/  IMAD.MOV.U32 R163, RZ, RZ, R157 ;  /* 0x000000ffffa37224 */ /* 0x020fe200078e009d */
[----:B------:R-:W-:Y:S01]  /*1670*/  LOP3.LUT R164, R22, 0x1, RZ, 0xfc, !PT ;  /* 0x0000000116a47812 */ /* 0x000fe200078efcff */
[----:B------:R-:W-:Y:S01]  /*1680*/  USHF.R.S32.HI UR5, URZ, 0x1f, UR4 ;  /* 0x0000001f3f057899 */ /* 0x000fe20008011404 */
[----:B------:R-:W-:Y:S01]  /*1690*/  LOP3.LUT R165, R19, 0x1, RZ, 0xfc, !PT ;  /* 0x0000000113a57812 */ /* 0x000fe200078efcff */
[----:B------:R-:W-:Y:S01]  /*16a0*/  ULDC.64 UR54, c[0x0][0x198] ;  /* 0x0000660000367ab9 */ /* 0x000fe20000000a00 */
[C---:B---3--:R-:W-:Y:S01]  /*16b0*/  PRMT R159, R156.reuse, 0x7610, R159 ;  /* 0x000076109c9f7816 */ /* 0x048fe2000000009f */
[----:B------:R-:W-:Y:S01]  /*16c0*/  ULEA.HI UR5, UR5, UR4, URZ, 0x6 ;  /* 0x0000000405057291 */ /* 0x000fe2000f8f303f */
[----:B------:R-:W-:Y:S01]  /*16d0*/  MOV R160, R157 ;  /* 0x0000009d00a07202 */ /* 0x000fe20000000f00 */
[----:B------:R-:W-:Y:S01]  /*16e0*/  UMOV UR39, URZ ;  /* 0x0000003f00277c82 */ /* 0x000fe20008000000 */
[----:B------:R-:W-:Y:S01]  /*16f0*/  PRMT R161, R156, 0x7610, R161 ;  /* 0x000076109ca17816 */ /* 0x000fe200000000a1 */
[----:B------:R-:W-:Y:S01]  /*1700*/  UMOV UR44, URZ ;  /* 0x0000003f002c7c82 */ /* 0x000fe20008000000 */
[----:B------:R-:W-:Y:S01]  /*1710*/  SEL R162, R162, 0xfffffff0, !P0 ;  /* 0xfffffff0a2a27807 */ /* 0x000fe20004000000 */
[----:B------:R-:W-:Y:S01]  /*1720*/  USHF.R.S32.HI UR50, URZ, 0x6, UR5 ;  /* 0x000000063f327899 */ /* 0x000fe20008011405 */
[----:B------:R-:W-:Y:S01]  /*1730*/  UMOV UR45, URZ ;  /* 0x0000003f002d7c82 */ /* 0x000fe20008000000 */
[----:B------:R-:W-:-:S10]  /*1740*/  UMOV UR36, URZ ;  /* 0x0000003f00247c82 */ /* 0x000fd40008000000 */
.L_x_140:
[----:B------:R-:W-:Y:S01]  /*1750*/  LOP3.LUT R0, R18, 0x80, RZ, 0xc0, !PT ;  /* 0x0000008012007812 */ /* 0x000fe200078ec0ff */
[----:B------:R-:W3:Y:S01]  /*1760*/  S2UR UR51, SR_CgaCtaId ;  /* 0x00000000003379c3 */ /* 0x000ee20000008800 */
[----:B------:R-:W-:Y:S02]  /*1770*/  UMOV UR52, 0x400 ;  /* 0x0000040000347882 */ /* 0x000fe40000000000 */
[----:B------:R-:W-:-:S06]  /*1780*/  SHF.R.U32.HI R0, RZ, 0x7, R0 ;  /* 0x00000007ff007819 */ /* 0x000fcc0000011600 */
[----:B------:R-:W4:Y:S01]  /*1790*/  SHFL.IDX PT, R0, R0, RZ, 0x1f ;  /* 0x00001fff00007589 */ /* 0x000f2200000e0000 */
[----:B---3--:R-:W-:Y:S01]  /*17a0*/  ULEA UR52, UR51, UR52, 0x18 ;  /* 0x0000003433347291 */ /* 0x008fe2000f8ec03f */
[----:B----4-:R-:W-:-:S13]  /*17b0*/  R2UR UR4, R0 ;  /* 0x00000000000472ca */ /* 0x010fda00000e0000 */
[----:B------:R-:W-:-:S04]  /*17c0*/  ULEA.HI UR5, UR4, UR4, URZ, 0x1 ;  /* 0x0000000404057291 */ /* 0x000fc8000f8f083f */
[----:B------:R-:W-:-:S04]  /*17d0*/  ULOP3.LUT UR5, UR5, 0x7fffe, URZ, 0xc0, !UPT ;  /* 0x0007fffe05057892 */ /* 0x000fc8000f8ec03f */
[----:B------:R-:W-:-:S03]  /*17e0*/  UIADD3 UR5, UR4, -UR5, URZ ;  /* 0x8000000504057290 */ /* 0x000fc6000fffe03f */
[----:B------:R-:W-:Y:S01]  /*17f0*/  ULDC UR4, c[0x0][0x28c] ;  /* 0x0000a30000047ab9 */ /* 0x000fe20000000800 */
[----:B------:R-:W-:Y:S01]  /*1800*/  ULEA UR5, UR5, UR52, 0xd ;  /* 0x0000003405057291 */ /* 0x000fe2000f8e683f */
[----:B------:R-:W-:-:S03]  /*1810*/  ISETP.LT.AND P0, PT, RZ, UR4, PT ;  /* 0x00000004ff007c0c */ /* 0x000fc6000bf01270 */
[----:B------:R-:W-:-:S04]  /*1820*/  UIADD3 UR5, UR5, 0x8400, URZ ;  /* 0x0000840005057890 */ /* 0x000fc8000fffe03f */
[----:B------:R-:W-:-:S04]  /*1830*/  USHF.R.U32.HI UR5, URZ, 0x4, UR5 ;  /* 0x000000043f057899 */ /* 0x000fc80008011605 */
[----:B------:R-:W-:-:S04]  /*1840*/  ULOP3.LUT UR5, UR5, 0x3fff, URZ, 0xc0, !UPT ;  /* 0x00003fff05057892 */ /* 0x000fc8000f8ec03f */
[----:B------:R-:W-:Y:S01]  /*1850*/  ULOP3.LUT UR40, UR5, 0x10000, URZ, 0xfc, !UPT ;  /* 0x0001000005287892 */ /* 0x000fe2000f8efc3f */
[----:B-1----:R-:W-:Y:S11]  /*1860*/  @P0 BRA `(.L_x_23) ;  /* 0x0000000000400947 */ /* 0x002ff60003800000 */
[----:B------:R-:W-:Y:S01]  /*1870*/  MOV R0, 0x0 ;  /* 0x0000000000007802 */ /* 0x000fe20000000f00 */
[----:B------:R-:W-:Y:S01]  /*1880*/  ULDC.64 UR4, c[0x4][0x70] ;  /* 0x01001c0000047ab9 */ /* 0x000fe20000000a00 */
[----:B------:R-:W-:Y:S01]  /*1890*/  ULDC.64 UR6, c[0x4][0x8] ;  /* 0x0100020000067ab9 */ /* 0x000fe20000000a00 */
[----:B--2---:R-:W-:Y:S01]  /*18a0*/  IMAD.U32 R4, RZ, RZ, UR4 ;  /* 0x00000004ff047e24 */ /* 0x004fe2000f8e00ff */
[----:B------:R2:W3:Y:S01]  /*18b0*/  LDC.64 R14, c[0x4][R0] ;  /* 0x01000000000e7b82 */ /* 0x0004e20000000a00 */
[----:B------:R-:W-:Y:S01]  /*18c0*/  IMAD.U32 R5, RZ, RZ, UR5 ;  /* 0x00000005ff057e24 */ /* 0x000fe2000f8e00ff */
[----:B------:R-:W-:Y:S01]  /*18d0*/  ULDC.64 UR4, c[0x4][0x78] ;  /* 0x01001e0000047ab9 */ /* 0x000fe20000000a00 */
[----:B------:R-:W-:Y:S01]  /*18e0*/  IMAD.U32 R10, RZ, RZ, UR6 ;  /* 0x00000006ff0a7e24 */ /* 0x000fe2000f8e00ff */
[----:B------:R-:W-:Y:S01]  /*18f0*/  MOV R6, UR4 ;  /* 0x0000000400067c02 */ /* 0x000fe20008000f00 */
[----:B------:R-:W-:Y:S01]  /*1900*/  IMAD.U32 R7, RZ, RZ, UR5 ;  /* 0x00000005ff077e24 */ /* 0x000fe2000f8e00ff */
[----:B------:R-:W-:Y:S01]  /*1910*/  MOV R8, 0x1e1 ;  /* 0x000001e100087802 */ /* 0x000fe20000000f00 */
[----:B------:R-:W-:-:S02]  /*1920*/  IMAD.U32 R11, RZ, RZ, UR7 ;  /* 0x00000007ff0b7e24 */ /* 0x000fc4000f8e00ff */
[----:B------:R-:W-:Y:S02]  /*1930*/  IMAD.MOV.U32 R12, RZ, RZ, 0x1 ;  /* 0x00000001ff0c7424 */ /* 0x000fe400078e00ff */
[----:B--2---:R-:W-:-:S07]  /*1940*/  IMAD.MOV.U32 R13, RZ, RZ, RZ ;  /* 0x000000ffff0d7224 */ /* 0x004fce00078e00ff */
[----:B------:R-:W-:-:S07]  /*1950*/  LEPC R20, `(.L_x_23) ;  /* 0x000000001014794e */ /* 0x000fce0000000000 */
[----:B-1-3--:R-:W-:Y:S05]  /*1960*/  CALL.ABS.NOINC R14 ;  /* 0x000000000e007343 */ /* 0x00afea0003c00000 */
.L_x_23:
[----:B------:R-:W-:-:S13]  /*1970*/  ISETP.NE.AND P0, PT, R164, 0x3, PT ;  /* 0x00000003a400780c */ /* 0x000fda0003f05270 */
[----:B------:R-:W-:Y:S05]  /*1980*/  @!P0 BRA `(.L_x_24) ;  /* 0x0000000000048947 */ /* 0x000fea0003800000 */
[----:B-1----:R-:W-:Y:S01]  /*1990*/  BPT.TRAP 0x1 ;  /* 0x000000040000795c */ /* 0x002fe20000300000 */
.L_x_24:
[----:B------:R-:W-:Y:S01]  /*19a0*/  IMAD.U32 R3, RZ, RZ, UR45 ;  /* 0x0000002dff037e24 */ /* 0x000fe2000f8e00ff */
[----:B------:R-:W-:-:S04]  /*19b0*/  MOV R0, UR44 ;  /* 0x0000002c00007c02 */ /* 0x000fc80008000f00 */
[----:B------:R-:W-:Y:S02]  /*19c0*/  LEA R3, R3, UR52, 0x3 ;  /* 0x0000003403037c11 */ /* 0x000fe4000f8e18ff */
[----:B------:R-:W-:-:S04]  /*19d0*/  SHF.L.U32 R0, R0, 0x1f, RZ ;  /* 0x0000001f00007819 */ /* 0x000fc800000006ff */
[----:B------:R3:W4:Y:S01]  /*19e0*/  SYNCS.PHASECHK.TRANS64.TRYWAIT P1, [R3+URZ], R0 ;  /* 0x00000000030075a7 */ /* 0x000722000802017f */
[----:B------:R-:W-:Y:S05]  /*19f0*/  @!P0 BRA `(.L_x_25) ;  /* 0x0000000000048947 */ /* 0x000fea0003800000 */
[----:B-1----:R-:W-:Y:S01]  /*1a00*/  BPT.TRAP 0x1 ;  /* 0x000000040000795c */ /* 0x002fe20000300000 */
.L_x_25:
[----:B----4-:R-:W-:Y:S05]  /*1a10*/  @P1 BRA `(.L_x_26) ;  /* 0x0000000000081947 */ /* 0x010fea0003800000 */
[----:B------:R-:W4:Y:S02]  /*1a20*/  SYNCS.PHASECHK.TRANS64.TRYWAIT P1, [R3+URZ], R0 ;  /* 0x00000000030075a7 */ /* 0x000f24000802017f */
[----:B----4-:R-:W-:Y:S05]  /*1a30*/  @!P1 BRA `(.L_x_27) ;  /* 0x0000008c00589947 */ /* 0x010fea0003800000 */
.L_x_26:
[----:B------:R-:W-:-:S04]  /*1a40*/  UISETP.LT.AND UP0, UPT, UR50, 0x1, UPT ;  /* 0x000000013200788c */ /* 0x000fc8000bf01270 */
[----:B------:R-:W-:-:S04]  /*1a50*/  USEL UR4, UR50, 0x1, UP0 ;  /* 0x0000000132047887 */ /* 0x000fc80008000000 */
[----:B------:R-:W-:-:S06]  /*1a60*/  UIADD3 UR4, UR50, -UR4, URZ ;  /* 0x8000000432047290 */ /* 0x000fcc000fffe03f */
[----:B---34-:R-:W-:Y:S01]  /*1a70*/  IMAD.U32 R0, RZ, RZ, UR4 ;  /* 0x00000004ff007e24 */ /* 0x018fe2000f8e00ff */
[----:B------:R-:W-:Y:S05]  /*1a80*/  WARPSYNC.ALL ;  /* 0x0000000000007948 */ /* 0x000fea0003800000 */
[----:B------:R-:W-:Y:S01]  /*1a90*/  ISETP.GE.AND P1, PT, R0, 0x1, PT ;  /* 0x000000010000780c */ /* 0x000fe20003f26270 */
[----:B------:R-:W-:Y:S01]  /*1aa0*/  UIADD3 UR4, UR52, 0x18400, URZ ;  /* 0x0001840034047890 */ /* 0x000fe2000fffe03f */
[----:B------:R-:W-:Y:S01]  /*1ab0*/  WARPGROUP.ARRIVE ;  /* 0x00000000000079c5 */ /* 0x000fe20000000000 */
[----:B------:R-:W-:Y:S02]  /*1ac0*/  ULEA UR9, UR45, UR40, 0xa ;  /* 0x000000282d097291 */ /* 0x000fe4000f8e503f */
[----:B------:R-:W-:Y:S01]  /*1ad0*/  USHF.R.U32.HI UR4, URZ, 0x4, UR4 ;  /* 0x000000043f047899 */ /* 0x000fe20008011604 */
[----:B------:R-:W-:Y:S01]  /*1ae0*/  UMOV UR5, 0x40000040 ;  /* 0x4000004000057882 */ /* 0x000fe20000000000 */
[----:B------:R-:W-:-:S02]  /*1af0*/  UMOV UR7, 0x40000040 ;  /* 0x4000004000077882 */ /* 0x000fc40000000000 */
[----:B------:R-:W-:-:S04]  /*1b00*/  ULOP3.LUT UR4, UR4, 0x3fff, URZ, 0xc0, !UPT ;  /* 0x00003fff04047892 */ /* 0x000fc8000f8ec03f */
[----:B------:R-:W-:-:S03]  /*1b10*/  ULOP3.LUT UR8, UR4, 0x10000, URZ, 0xfc, !UPT ;  /* 0x0001000004087892 */ /* 0x000fc6000f8efc3f */
[----:B------:R-:W-:Y:S01]  /*1b20*/  UMOV UR4, UR9 ;  /* 0x0000000900047c82 */ /* 0x000fe20008000000 */
[----:B------:R-:W-:-:S07]  /*1b30*/  ULEA UR10, UR45, UR8, 0xb ;  /* 0x000000082d0a7291 */ /* 0x000fce000f8e583f */
[----:B------:R-:W-:Y:S02]  /*1b40*/  UMOV UR6, UR10 ;  /* 0x0000000a00067c82 */ /* 0x000fe40008000000 */
[----:B------:R-:W-:Y:S01]  /*1b50*/  HGMMA.64x256x16.F32.BF16 R24, gdesc[UR4], RZ, !UPT, gsb0 ;  /* 0x03e00000041879f0 */ /* 0x000fe2000c0018ff */
[----:B------:R-:W-:Y:S02]  /*1b60*/  UIADD3 UR4, UR9, 0x2, URZ ;  /* 0x0000000209047890 */ /* 0x000fe4000fffe03f */
[----:B------:R-:W-:Y:S01]  /*1b70*/  UIADD3 UR6, UR10, 0x2, URZ ;  /* 0x000000020a067890 */ /* 0x000fe2000fffe03f */
[----:B------:R-:W-:Y:S01]  /*1b80*/  UMOV UR5, 0x40000040 ;  /* 0x4000004000057882 */ /* 0x000fe20000000000 */
[----:B------:R-:W-:Y:S01]  /*1b90*/  UMOV UR7, 0x40000040 ;  /* 0x4000004000077882 */ /* 0x000fe20000000000 */
[----:B------:R-:W-:Y:S02]  /*1ba0*/  WARPGROUP.DEPBAR.LE gsb0, 0x0 ;  /* 0x00008000000079c5 */ /* 0x000fe40000010000 */
[----:B------:R-:W-:-:S15]  /*1bb0*/  WARPGROUP.ARRIVE ;  /* 0x00000000000079c5 */ /* 0x000fde0000000000 */
[----:B------:R-:W-:-:S05]  /*1bc0*/  NOP ;  /* 0x0000000000007918 */ /* 0x000fca0000000000 */
[----:B------:R-:W-:Y:S01]  /*1bd0*/  HGMMA.64x256x16.F32.BF16 R24, gdesc[UR4], R24, gsb0 ;  /* 0x03e00000041879f0 */ /* 0x000fe20008001818 */
        /* <DEDUP_REMOVED lines=15> */
[----:B------:R-:W-:Y:S03]  /*1cd0*/  HGMMA.64x256x16.F32.BF16 R24, gdesc[UR4], R24, gsb0 ;  /* 0x03e00000041879f0 */ /* 0x000fe60008001818 */
[----:B------:R-:W-:Y:S02]  /*1ce0*/  WARPGROUP.DEPBAR.LE gsb0, 0x0 ;  /* 0x00008000000079c5 */ /* 0x000fe40000010000 */
[----:B------:R-:W-:Y:S05]  /*1cf0*/  @!P1 BRA `(.L_x_28) ;  /* 0x00000004001c9947 */ /* 0x000fea0003800000 */
[----:B------:R-:W-:Y:S02]  /*1d00*/  UIADD3 UR4, UR45, 0x1, URZ ;  /* 0x000000012d047890 */ /* 0x000fe4000fffe03f */
[----:B------:R-:W-:Y:S02]  /*1d10*/  IMAD.U32 R3, RZ, RZ, UR45 ;  /* 0x0000002dff037e24 */ /* 0x000fe4000f8e00ff */
[----:B------:R-:W-:-:S04]  /*1d20*/  UISETP.NE.AND UP0, UPT, UR4, 0x4, UPT ;  /* 0x000000040400788c */ /* 0x000fc8000bf05270 */
[----:B------:R-:W-:Y:S02]  /*1d30*/  USEL UR5, URZ, 0x1, UP0 ;  /* 0x000000013f057887 */ /* 0x000fe40008000000 */
[----:B------:R-:W-:Y:S02]  /*1d40*/  USEL UR9, UR4, URZ, UP0 ;  /* 0x0000003f04097287 */ /* 0x000fe40008000000 */
[----:B------:R-:W-:-:S06]  /*1d50*/  ULOP3.LUT UR5, UR44, UR5, URZ, 0x3c, !UPT ;  /* 0x000000052c057292 */ /* 0x000fcc000f8e3c3f */
[----:B------:R-:W-:-:S07]  /*1d60*/  IMAD.U32 R6, RZ, RZ, UR5 ;  /* 0x00000005ff067e24 */ /* 0x000fce000f8e00ff */
.L_x_35:
[----:B------:R-:W-:Y:S05]  /*1d70*/  @!P0 BRA `(.L_x_29) ;  /* 0x0000000000048947 */ /* 0x000fea0003800000 */
[----:B-1----:R-:W-:Y:S01]  /*1d80*/  BPT.TRAP 0x1 ;  /* 0x000000040000795c */ /* 0x002fe20000300000 */
.L_x_29:
[----:B------:R-:W-:Y:S01]  /*1d90*/  ULEA UR4, UR9, UR52, 0x3 ;  /* 0x0000003409047291 */ /* 0x000fe2000f8e183f */
[----:B--2---:R-:W-:-:S08]  /*1da0*/  SHF.L.U32 R4, R6, 0x1f, RZ ;  /* 0x0000001f06047819 */ /* 0x004fd000000006ff */
[----:B------:R2:W3:Y:S01]  /*1db0*/  SYNCS.PHASECHK.TRANS64.TRYWAIT P1, [UR4], R4 ;  /* 0x00000004ff0075a7 */ /* 0x0004e20008020144 */
[----:B------:R-:W-:Y:S05]  /*1dc0*/  @!P0 BRA `(.L_x_30) ;  /* 0x0000000000048947 */ /* 0x000fea0003800000 */
[----:B-1----:R-:W-:Y:S01]  /*1dd0*/  BPT.TRAP 0x1 ;  /* 0x000000040000795c */ /* 0x002fe20000300000 */
.L_x_30:
[----:B---3--:R-:W-:Y:S05]  /*1de0*/  @P1 BRA `(.L_x_31) ;  /* 0x0000000000081947 */ /* 0x008fea0003800000 */
[----:B------:R-:W3:Y:S02]  /*1df0*/  SYNCS.PHASECHK.TRANS64.TRYWAIT P1, [UR4], R4 ;  /* 0x00000004ff0075a7 */ /* 0x000ee40008020144 */
[----:B---3--:R-:W-:Y:S05]  /*1e00*/  @!P1 BRA `(.L_x_32) ;  /* 0x0000008800789947 */ /* 0x008fea0003800000 */
.L_x_31:
[----:B------:R-:W-:Y:S01]  /*1e10*/  ULEA UR10, UR9, UR40, 0xa ;  /* 0x00000028090a7291 */ /* 0x000fe2000f8e503f */
[----:B------:R-:W-:Y:S01]  /*1e20*/  WARPGROUP.ARRIVE ;  /* 0x00000000000079c5 */ /* 0x000fe20000000000 */
[----:B------:R-:W-:Y:S01]  /*1e30*/  ULEA UR11, UR9, UR8, 0xb ;  /* 0x00000008090b7291 */ /* 0x000fe2000f8e583f */
[----:B------:R-:W-:Y:S01]  /*1e40*/  UMOV UR5, 0x40000040 ;  /* 0x4000004000057882 */ /* 0x000fe20000000000 */
[----:B------:R-:W-:-:S03]  /*1e50*/  UMOV UR7, 0x40000040 ;  /* 0x4000004000077882 */ /* 0x000fc60000000000 */
[----:B------:R-:W-:Y:S02]  /*1e60*/  UMOV UR4, UR10 ;  /* 0x0000000a00047c82 */ /* 0x000fe40008000000 */
[----:B------:R-:W-:Y:S02]  /*1e70*/  UMOV UR6, UR11 ;  /* 0x0000000b00067c82 */ /* 0x000fe40008000000 */
[----:B------:R-:W-:Y:S01]  /*1e80*/  HGMMA.64x256x16.F32.BF16 R24, gdesc[UR4], R24, gsb0 ;  /* 0x03e00000041879f0 */ /* 0x000fe20008001818 */
[----:B------:R-:W-:Y:S02]  /*1e90*/  UIADD3 UR4, UR10, 0x2, URZ ;  /* 0x000000020a047890 */ /* 0x000fe4000fffe03f */
[----:B------:R-:W-:Y:S01]  /*1ea0*/  UIADD3 UR6, UR11, 0x2, URZ ;  /* 0x000000020b067890 */ /* 0x000fe2000fffe03f */
[----:B------:R-:W-:Y:S01]  /*1eb0*/  UMOV UR5, 0x40000040 ;  /* 0x4000004000057882 */ /* 0x000fe20000000000 */
[----:B------:R-:W-:Y:S01]  /*1ec0*/  UMOV UR7, 0x40000040 ;  /* 0x4000004000077882 */ /* 0x000fe20000000000 */
[----:B------:R-:W-:-:S02]  /*1ed0*/  WARPGROUP.DEPBAR.LE gsb0, 0x0 ;  /* 0x00008000000079c5 */ /* 0x000fc40000010000 */
        /* <DEDUP_REMOVED lines=21> */
[----:B-1----:R-:W-:Y:S01]  /*2030*/  BPT.TRAP 0x1 ;  /* 0x000000040000795c */ /* 0x002fe20000300000 */
.L_x_33:
[----:B------:R-:W-:-:S13]  /*2040*/  ISETP.NE.AND P1, PT, R152, RZ, PT ;  /* 0x000000ff9800720c */ /* 0x000fda0003f25270 */
[----:B--23--:R-:W-:-:S04]  /*2050*/  @P1 LEA R4, R3, UR52, 0x3 ;  /* 0x0000003403041c11 */ /* 0x00cfc8000f8e18ff */
[----:B------:R-:W-:-:S04]  /*2060*/  @P1 IADD3 R4, R4, 0x20, RZ ;  /* 0x0000002004041810 */ /* 0x000fc80007ffe0ff */
[----:B------:R-:W-:-:S04]  /*2070*/  @P1 PRMT R4, R153, 0x654, R4 ;  /* 0x0000065499041816 */ /* 0x000fc80000000004 */
[----:B------:R2:W-:Y:S01]  /*2080*/  @P1 SYNCS.ARRIVE.TRANS64.RED.A1T0 RZ, [R4+URZ], RZ ;  /* 0x000000ff04ff19a7 */ /* 0x0005e2000810043f */
[----:B------:R-:W-:-:S13]  /*2090*/  ISETP.GT.U32.AND P1, PT, R22, 0x1, PT ;  /* 0x000000011600780c */ /* 0x000fda0003f24070 */
[----:B--2---:R-:W-:Y:S05]  /*20a0*/  @P1 BRA `(.L_x_34) ;  /* 0x0000000000041947 */ /* 0x004fea0003800000 */
[----:B-1----:R-:W-:Y:S01]  /*20b0*/  BPT.TRAP 0x1 ;  /* 0x000000040000795c */ /* 0x002fe20000300000 */
.L_x_34:
[----:B------:R-:W-:Y:S01]  /*20c0*/  UIADD3 UR9, UR9, 0x1, URZ ;  /* 0x0000000109097890 */ /* 0x000fe2000fffe03f */
[C---:B------:R-:W-:Y:S01]  /*20d0*/  ISETP.GT.AND P2, PT, R0.reuse, 0x1, PT ;  /* 0x000000010000780c */ /* 0x040fe20003f44270 */
[----:B------:R-:W-:Y:S02]  /*20e0*/  VIADD R3, R3, 0x1 ;  /* 0x0000000103037836 */ /* 0x000fe40000000000 */
[----:B------:R-:W-:Y:S01]  /*20f0*/  UISETP.NE.AND UP0, UPT, UR9, 0x4, UPT ;  /* 0x000000040900788c */ /* 0x000fe2000bf05270 */
[----:B------:R-:W-:Y:S02]  /*2100*/  VIADD R0, R0, 0xffffffff ;  /* 0xffffffff00007836 */ /* 0x000fe40000000000 */
[C---:B------:R-:W-:Y:S01]  /*2110*/  ISETP.NE.AND P1, PT, R3.reuse, 0x4, PT ;  /* 0x000000040300780c */ /* 0x040fe20003f25270 */
[----:B------:R-:W-:Y:S02]  /*2120*/  USEL UR4, URZ, 0x1, UP0 ;  /* 0x000000013f047887 */ /* 0x000fe40008000000 */
[----:B------:R-:W-:Y:S01]  /*2130*/  USEL UR9, UR9, URZ, UP0 ;  /* 0x0000003f09097287 */ /* 0x000fe20008000000 */
[----:B------:R-:W-:-:S03]  /*2140*/  SEL R3, R3, RZ, P1 ;  /* 0x000000ff03037207 */ /* 0x000fc60000800000 */
[----:B------:R-:W-:Y:S01]  /*2150*/  LOP3.LUT R6, R6, UR4, RZ, 0x3c, !PT ;  /* 0x0000000406067c12 */ /* 0x000fe2000f8e3cff */
[----:B------:R-:W-:Y:S07]  /*2160*/  @P2 BRA `(.L_x_35) ;  /* 0xfffffffc00002947 */ /* 0x000fee000383ffff */
.L_x_28:
[----:B------:R-:W3:Y:S02]  /*2170*/  LDC R0, c[0x0][0x28c] ;  /* 0x0000a300ff007b82 */ /* 0x000ee40000000800 */
[----:B---3--:R-:W-:-:S13]  /*2180*/  ISETP.GE.AND P1, PT, R0, 0x1, PT ;  /* 0x000000010000780c */ /* 0x008fda0003f26270 */
[----:B------:R-:W-:Y:S05]  /*2190*/  @!P1 BRA `(.L_x_36) ;  /* 0x0000000000449947 */ /* 0x000fea0003800000 */
[----:B------:R-:W-:Y:S05]  /*21a0*/  @!P0 BRA `(.L_x_37) ;  /* 0x0000000000048947 */ /* 0x000fea0003800000 */
[----:B-1----:R-:W-:Y:S01]  /*21b0*/  BPT.TRAP 0x1 ;  /* 0x000000040000795c */ /* 0x002fe20000300000 */
.L_x_37:
[----:B------:R-:W-:Y:S01]  /*21c0*/  ISETP.NE.AND P0, PT, R152, RZ, PT ;  /* 0x000000ff9800720c */ /* 0x000fe20003f05270 */
[----:B------:R-:W-:Y:S01]  /*21d0*/  UISETP.LT.AND UP1, UPT, UR50, 0x1, UPT ;  /* 0x000000013200788c */ /* 0x000fe2000bf21270 */
[----:B------:R-:W-:-:S11]  /*21e0*/  IMAD.U32 R3, RZ, RZ, UR52 ;  /* 0x00000034ff037e24 */ /* 0x000fd6000f8e00ff */
[----:B------:R-:W-:-:S05]  /*21f0*/  VOTEU.ANY UP0, P0 ;  /* 0x00000000003f7886 */ /* 0x000fca0000000100 */
[----:B------:R-:W-:-:S04]  /*2200*/  @UP0 USEL UR4, UR50, 0x1, UP1 ;  /* 0x0000000132040887 */ /* 0x000fc80008800000 */
[----:B------:R-:W-:-:S06]  /*2210*/  @UP0 UIADD3 UR4, UR45, UR50, -UR4 ;  /* 0x000000322d040290 */ /* 0x000fcc000fffe804 */
[----:B------:R-:W-:-:S05]  /*2220*/  IMAD.U32 R0, RZ, RZ, UR4 ;  /* 0x00000004ff007e24 */ /* 0x000fca000f8e00ff */
[----:B------:R-:W-:-:S04]  /*2230*/  @P0 SHF.L.U32 R0, R0, 0x3, RZ ;  /* 0x0000000300000819 */ /* 0x000fc800000006ff */
[----:B------:R-:W-:-:S04]  /*2240*/  @P0 LOP3.LUT R0, R0, 0x18, RZ, 0xc0, !PT ;  /* 0x0000001800000812 */ /* 0x000fc800078ec0ff */
[----:B------:R-:W-:-:S04]  /*2250*/  @P0 IADD3 R0, R3, 0x20, R0 ;  /* 0x0000002003000810 */ /* 0x000fc80007ffe000 */
[----:B------:R-:W-:-:S04]  /*2260*/  @P0 PRMT R0, R153, 0x654, R0 ;  /* 0x0000065499000816 */ /* 0x000fc80000000000 */
[----:B------:R3:W-:Y:S01]  /*2270*/  @P0 SYNCS.ARRIVE.TRANS64.RED.A1T0 RZ, [R0+URZ], RZ ;  /* 0x000000ff00ff09a7 */ /* 0x0007e2000810043f */
[----:B------:R-:W-:-:S13]  /*2280*/  ISETP.GT.U32.AND P0, PT, R22, 0x1, PT ;  /* 0x000000011600780c */ /* 0x000fda0003f04070 */
[----:B---3--:R-:W-:Y:S05]  /*2290*/  @P0 BRA `(.L_x_36) ;  /* 0x0000000000040947 */ /* 0x008fea0003800000 */
[----:B-1----:R-:W-:Y:S01]  /*22a0*/  BPT.TRAP 0x1 ;  /* 0x000000040000795c */ /* 0x002fe20000300000 */
.L_x_36:
[----:B------:R-:W-:Y:S01]  /*22b0*/  UIADD3 UR4, UR52, 0x200, URZ ;  /* 0x0000020034047890 */ /* 0x000fe2000fffe03f */
[----:B------:R-:W-:Y:S02]  /*22c0*/  R2UR UR42, R155 ;  /* 0x000000009b2a72ca */ /* 0x000fe400000e0000 */
[----:B------:R-:W-:Y:S01]  /*22d0*/  R2UR UR41, R154 ;  /* 0x000000009a2972ca */ /* 0x000fe200000e0000 */
[----:B------:R-:W-:-:S06]  /*22e0*/  ULOP3.LUT UP0, URZ, UR4, 0x1bf, URZ, 0xc0, !UPT ;  /* 0x000001bf043f7892 */ /* 0x000fcc000f80c03f */
[----:B------:R-:W-:-:S04]  /*22f0*/  PLOP3.LUT P0, PT, PT, PT, UP0, 0x80, 0x0 ;  /* 0x000000000000781c */ /* 0x000fc80003f0f008 */
[----:B------:R-:W-:Y:S02]  /*2300*/  USHF.L.U32 UR42, UR42, 0x7, URZ ;  /* 0x000000072a2a7899 */ /* 0x000fe4000800063f */
[----:B------:R-:W-:-:S07]  /*2310*/  USHF.L.U32 UR41, UR41, 0x8, URZ ;  /* 0x0000000829297899 */ /* 0x000fce000800063f */
[----:B------:R-:W-:Y:S05]  /*2320*/  @!P0 BRA `(.L_x_38) ;  /* 0x00000000007c8947 */ /* 0x000fea0003800000 */
        /* <DEDUP_REMOVED lines=16> */
.L_x_39:
[----:B------:R1:W2:Y:S01]  /*2430*/  LDC.64 R14, c[0x4][R23] ;  /* 0x01000000170e7b82 */ /* 0x0002a20000000a00 */
[----:B------:R-:W-:Y:S01]  /*2440*/  ULDC.64 UR4, c[0x4][0x80] ;  /* 0x0100200000047ab9 */ /* 0x000fe20000000a00 */
[----:B------:R-:W-:Y:S01]  /*2450*/  ULDC.64 UR6, c[0x4][0x10] ;  /* 0x0100040000067ab9 */ /* 0x000fe20000000a00 */
[----:B------:R-:W-:Y:S01]  /*2460*/  IMAD.U32 R4, RZ, RZ, UR4 ;  /* 0x00000004ff047e24 */ /* 0x000fe2000f8e00ff */
[----:B------:R-:W-:Y:S01]  /*2470*/  MOV R5, UR5 ;  /* 0x0000000500057c02 */ /* 0x000fe20008000f00 */
[----:B------:R-:W-:Y:S01]  /*2480*/  ULDC.64 UR4, c[0x4][0x88] ;  /* 0x0100220000047ab9 */ /* 0x000fe20000000a00 */
[----:B------:R-:W-:Y:S01]  /*2490*/  IMAD.U32 R10, RZ, RZ, UR6 ;  /* 0x00000006ff0a7e24 */ /* 0x000fe2000f8e00ff */
[----:B------:R-:W-:Y:S01]  /*24a0*/  MOV R11, UR7 ;  /* 0x00000007000b7c02 */ /* 0x000fe20008000f00 */
[----:B------:R-:W-:Y:S02]  /*24b0*/  IMAD.U32 R6, RZ, RZ, UR4 ;  /* 0x00000004ff067e24 */ /* 0x000fe4000f8e00ff */
[----:B------:R-:W-:-:S02]  /*24c0*/  IMAD.U32 R7, RZ, RZ, UR5 ;  /* 0x00000005ff077e24 */ /* 0x000fc4000f8e00ff */
[----:B------:R-:W-:Y:S02]  /*24d0*/  IMAD.MOV.U32 R8, RZ, RZ, 0x70 ;  /* 0x00000070ff087424 */ /* 0x000fe400078e00ff */
[----:B------:R-:W-:Y:S02]  /*24e0*/  IMAD.MOV.U32 R12, RZ, RZ, 0x1 ;  /* 0x00000001ff0c7424 */ /* 0x000fe400078e00ff */
[----:B-1----:R-:W-:-:S07]  /*24f0*/  IMAD.MOV.U32 R13, RZ, RZ, RZ ;  /* 0x000000ffff0d7224 */ /* 0x002fce00078e00ff */
[----:B------:R-:W-:-:S07]  /*2500*/  LEPC R20, `(.L_x_38) ;  /* 0x000000001014794e */ /* 0x000fce0000000000 */
[----:B--2---:R-:W-:Y:S05]  /*2510*/  CALL.ABS.NOINC R14 ;  /* 0x000000000e007343 */ /* 0x004fea0003c00000 */
.L_x_38:
[----:B--2---:R-:W2:Y:S01]  /*2520*/  LDC R4, c[0x0][0x288] ;  /* 0x0000a200ff047b82 */ /* 0x004ea20000000800 */
[----:B------:R-:W-:Y:S01]  /*2530*/  ULDC.64 UR4, c[0x0][0x590] ;  /* 0x0001640000047ab9 */ /* 0x000fe20000000a00 */
[----:B------:R-:W-:Y:S01]  /*2540*/  SHF.R.U32.HI R0, RZ, 0x2, R18 ;  /* 0x00000002ff007819 */ /* 0x000fe20000011612 */
[----:B------:R-:W-:Y:S01]  /*2550*/  IMAD.U32 R166, RZ, RZ, UR5 ;  /* 0x00000005ffa67e24 */ /* 0x000fe2000f8e00ff */
[----:B------:R-:W-:Y:S01]  /*2560*/  MOV R167, UR4 ;  /* 0x0000000400a77c02 */ /* 0x000fe20008000f00 */
[----:B------:R-:W-:Y:S01]  /*2570*/  ULDC UR4, c[0x0][0x284] ;  /* 0x0000a10000047ab9 */ /* 0x000fe20000000800 */
[----:B------:R-:W-:Y:S02]  /*2580*/  LOP3.LUT R6, R18, 0xe0, RZ, 0xc0, !PT ;  /* 0x000000e012067812 */ /* 0x000fe400078ec0ff */
[----:B------:R-:W-:Y:S02]  /*2590*/  ISETP.NE.U32.AND P0, PT, R167, RZ, PT ;  /* 0x000000ffa700720c */ /* 0x000fe40003f05070 */
[----:B------:R-:W-:-:S02]  /*25a0*/  LOP3.LUT R9, R0, 0x7, RZ, 0xc0, !PT ;  /* 0x0000000700097812 */ /* 0x000fc400078ec0ff */
[----:B------:R-:W-:Y:S02]  /*25b0*/  ISETP.NE.AND.EX P0, PT, R166, RZ, PT, P0 ;  /* 0x000000ffa600720c */ /* 0x000fe40003f05300 */
[----:B------:R-:W-:Y:S02]  /*25c0*/  LOP3.LUT R3, R18, 0x3, RZ, 0xc0, !PT ;  /* 0x0000000312037812 */ /* 0x000fe400078ec0ff */
[----:B------:R-:W-:-:S04]  /*25d0*/  SHF.R.U32.HI R0, RZ, 0x1, R6 ;  /* 0x00000001ff007819 */ /* 0x000fc80000011606 */
[----:B------:R-:W-:Y:S01]  /*25e0*/  IADD3 R0, -R0, UR4, -R9 ;  /* 0x0000000400007c10 */ /* 0x000fe2000fffe909 */
[----:B--2---:R-:W-:-:S04]  /*25f0*/  IMAD R3, R3, -0x2, R4 ;  /* 0xfffffffe03037824 */ /* 0x004fc800078e0204 */
[----:B------:R-:W-:Y:S02]  /*2600*/  IMAD R155, R155, -0x80, R0 ;  /* 0xffffff809b9b7824 */ /* 0x000fe400078e0200 */
[----:B------:R-:W-:Y:S01]  /*2610*/  IMAD R154, R154, -0x100, R3 ;  /* 0xffffff009a9a7824 */ /* 0x000fe200078e0203 */
[----:B------:R-:W-:Y:S06]  /*2620*/  @!P0 BRA `(.L_x_40) ;  /* 0x0000000000548947 */ /* 0x000fec0003800000 */
[----:B------:R-:W-:Y:S02]  /*2630*/  ULDC.64 UR4, c[0x0][0x588] ;  /* 0x0001620000047ab9 */ /* 0x000fe40000000a00 */
[----:B------:R-:W-:-:S04]  /*2640*/  ISETP.NE.U32.AND P1, PT, RZ, UR4, PT ;  /* 0x00000004ff007c0c */ /* 0x000fc8000bf25070 */
[----:B------:R-:W-:-:S13]  /*2650*/  ISETP.NE.AND.EX P1, PT, RZ, UR5, PT, P1 ;  /* 0x00000005ff007c0c */ /* 0x000fda000bf25310 */
[----:B------:R-:W-:Y:S05]  /*2660*/  @!P1 BRA `(.L_x_41) ;  /* 0x0000000000289947 */ /* 0x000fea0003800000 */
[----:B------:R-:W2:Y:S01]  /*2670*/  LDC.64 R4, c[0x0][0x588] ;  /* 0x00016200ff047b82 */ /* 0x000ea20000000a00 */
[----:B------:R-:W-:-:S04]  /*2680*/  IMAD R3, R167, UR43, RZ ;  /* 0x0000002ba7037c24 */ /* 0x000fc8000f8e02ff */
[----:B--2---:R-:W-:-:S05]  /*2690*/  IMAD.WIDE R4, R3, 0x4, R4 ;  /* 0x0000000403047825 */ /* 0x004fca00078e0204 */
[----:B------:R-:W2:Y:S01]  /*26a0*/  LDG.E R157, desc[UR48][R4.64] ;  /* 0x00000030049d7981 */ /* 0x000ea2000c1e1900 */
[----:B------:R-:W-:Y:S01]  /*26b0*/  IMAD.MOV.U32 R156, RZ, RZ, 0x1 ;  /* 0x00000001ff9c7424 */ /* 0x000fe200078e00ff */
[----:B------:R-:W-:Y:S01]  /*26c0*/  MOV R161, 0x1 ;  /* 0x0000000100a17802 */ /* 0x000fe20000000f00 */
[----:B------:R-:W-:Y:S02]  /*26d0*/  IMAD.MOV.U32 R159, RZ, RZ, 0x1 ;  /* 0x00000001ff9f7424 */ /* 0x000fe400078e00ff */
[--C-:B--2---:R-:W-:Y:S02]  /*26e0*/  IMAD.MOV.U32 R160, RZ, RZ, R157.reuse ;  /* 0x000000ffffa07224 */ /* 0x104fe400078e009d */
[----:B------:R-:W-:Y:S01]  /*26f0*/  IMAD.MOV.U32 R163, RZ, RZ, R157 ;  /* 0x000000ffffa37224 */ /* 0x000fe200078e009d */
[----:B------:R-:W-:Y:S06]  /*2700*/  BRA `(.L_x_40) ;  /* 0x00000000001c7947 */ /* 0x000fec0003800000 */
.L_x_41:
[----:B------:R-:W-:Y:S01]  /*2710*/  ULDC UR4, c[0x0][0x580] ;  /* 0x0001600000047ab9 */ /* 0x000fe20000000800 */
[----:B------:R-:W-:Y:S01]  /*2720*/  IMAD.MOV.U32 R156, RZ, RZ, 0x1 ;  /* 0x00000001ff9c7424 */ /* 0x000fe200078e00ff */
[----:B------:R-:W-:Y:S01]  /*2730*/  MOV R159, 0x1 ;  /* 0x00000001009f7802 */ /* 0x000fe20000000f00 */
[----:B------:R-:W-:Y:S01]  /*2740*/  IMAD.MOV.U32 R161, RZ, RZ, 0x1 ;  /* 0x00000001ffa17424 */ /* 0x000fe200078e00ff */
[----:B------:R-:W-:Y:S01]  /*2750*/  MOV R163, UR4 ;  /* 0x0000000400a37c02 */ /* 0x000fe20008000f00 */
[----:B------:R-:W-:Y:S02]  /*2760*/  IMAD.U32 R157, RZ, RZ, UR4 ;  /* 0x00000004ff9d7e24 */ /* 0x000fe4000f8e00ff */
[----:B------:R-:W-:-:S07]  /*2770*/  IMAD.U32 R160, RZ, RZ, UR4 ;  /* 0x00000004ffa07e24 */ /* 0x000fce000f8e00ff */
.L_x_40:
[----:B------:R-:W2:Y:S02]  /*2780*/  LDC.64 R10, c[0x0][0x5b0] ;  /* 0x00016c00ff0a7b82 */ /* 0x000ea40000000a00 */
[----:B--2---:R-:W-:-:S04]  /*2790*/  ISETP.NE.U32.AND P1, PT, R10, RZ, PT ;  /* 0x000000ff0a00720c */ /* 0x004fc80003f25070 */
[----:B------:R-:W-:-:S13]  /*27a0*/  ISETP.NE.AND.EX P1, PT, R11, RZ, PT, P1 ;  /* 0x000000ff0b00720c */ /* 0x000fda0003f25310 */
[----:B------:R-:W-:Y:S05]  /*27b0*/  @!P1 BRA `(.L_x_42) ;  /* 0x00000000002c9947 */ /* 0x000fea0003800000 */
[----:B------:R-:W-:Y:S02]  /*27c0*/  ULDC.64 UR4, c[0x0][0x5a8] ;  /* 0x00016a0000047ab9 */ /* 0x000fe40000000a00 */
[----:B------:R-:W-:-:S04]  /*27d0*/  ISETP.NE.U32.AND P1, PT, RZ, UR4, PT ;  /* 0x00000004ff007c0c */ /* 0x000fc8000bf25070 */
[----:B------:R-:W-:-:S13]  /*27e0*/  ISETP.NE.AND.EX P1, PT, RZ, UR5, PT, P1 ;  /* 0x00000005ff007c0c */ /* 0x000fda000bf25310 */
[----:B------:R-:W-:Y:S05]  /*27f0*/  @!P1 BRA `(.L_x_43) ;  /* 0x0000000000149947 */ /* 0x000fea0003800000 */
[----:B------:R-:W2:Y:S01]  /*2800*/  LDC.64 R4, c[0x0][0x5a8] ;  /* 0x00016a00ff047b82 */ /* 0x000ea20000000a00 */
[----:B------:R-:W-:-:S04]  /*2810*/  IMAD R3, R10, UR43, RZ ;  /* 0x0000002b0a037c24 */ /* 0x000fc8000f8e02ff */
[----:B--2---:R-:W-:-:S05]  /*2820*/  IMAD.WIDE R4, R3, 0x4, R4 ;  /* 0x0000000403047825 */ /* 0x004fca00078e0204 */
[----:B------:R2:W5:Y:S01]  /*2830*/  LDG.E R158, desc[UR48][R4.64] ;  /* 0x00000030049e7981 */ /* 0x000562000c1e1900 */
[----:B------:R-:W-:Y:S05]  /*2840*/  BRA `(.L_x_42) ;  /* 0x0000000000087947 */ /* 0x000fea0003800000 */
.L_x_43:
[----:B------:R-:W-:Y:S02]  /*2850*/  ULDC UR4, c[0x0][0x5a0] ;  /* 0x0001680000047ab9 */ /* 0x000fe40000000800 */
[----:B------:R-:W-:-:S07]  /*2860*/  IMAD.U32 R158, RZ, RZ, UR4 ;  /* 0x00000004ff9e7e24 */ /* 0x000fce000f8e00ff */
.L_x_42:
[----:B------:R-:W3:Y:S01]  /*2870*/  LDC.64 R10, c[0x0][0x5c0] ;  /* 0x00017000ff0a7b82 */ /* 0x000ee20000000a00 */
[----:B------:R-:W-:Y:S01]  /*2880*/  ULDC.64 UR4, c[0x0][0x588] ;  /* 0x0001620000047ab9 */ /* 0x000fe20000000a00 */
[----:B------:R-:W-:Y:S02]  /*2890*/  ISETP.EQ.U32.AND P4, PT, R167, RZ, PT ;  /* 0x000000ffa700720c */ /* 0x000fe40003f82070 */
[----:B------:R-:W-:Y:S02]  /*28a0*/  ISETP.NE.U32.AND P3, PT, RZ, UR4, PT ;  /* 0x00000004ff007c0c */ /* 0x000fe4000bf65070 */
[----:B------:R-:W-:Y:S02]  /*28b0*/  LOP3.LUT P5, RZ, R161, 0xff, RZ, 0xc0, !PT ;  /* 0x000000ffa1ff7812 */ /* 0x000fe400078ac0ff */
[----:B------:R-:W4:Y:S01]  /*28c0*/  LDC R13, c[0x0][0x5c8] ;  /* 0x00017200ff0d7b82 */ /* 0x000f220000000800 */
[----:B------:R-:W-:Y:S02]  /*28d0*/  ISETP.NE.AND.EX P3, PT, RZ, UR5, PT, P3 ;  /* 0x00000005ff007c0c */ /* 0x000fe4000bf65330 */
[----:B------:R-:W-:-:S02]  /*28e0*/  FSEL R0, R163, R160, !P5 ;  /* 0x000000a0a3007208 */ /* 0x000fc40006800000 */
[----:B------:R-:W-:Y:S02]  /*28f0*/  ISETP.EQ.OR.EX P4, PT, R166, RZ, !P3, P4 ;  /* 0x000000ffa600720c */ /* 0x000fe40005f82740 */
[----:B------:R-:W-:Y:S02]  /*2900*/  PLOP3.LUT P1, PT, PT, PT, PT, 0x8, 0x0 ;  /* 0x000000000000781c */ /* 0x000fe40003f2e170 */
[----:B------:R-:W-:Y:S02]  /*2910*/  PLOP3.LUT P3, PT, P3, PT, PT, 0x8, 0x0 ;  /* 0x000000000000781c */ /* 0x000fe40001f6e170 */
[C---:B------:R-:W-:Y:S02]  /*2920*/  FSEL R160, R157.reuse, R160, !P0 ;  /* 0x000000a09da07208 */ /* 0x040fe40004000000 */
[----:B------:R-:W-:Y:S02]  /*2930*/  FSEL R0, R157, R0, !P0 ;  /* 0x000000009d007208 */ /* 0x000fe40004000000 */
[----:B---3--:R-:W-:-:S04]  /*2940*/  ISETP.NE.U32.AND P2, PT, R10, RZ, PT ;  /* 0x000000ff0a00720c */ /* 0x008fc80003f45070 */
[----:B------:R-:W-:-:S04]  /*2950*/  ISETP.NE.AND.EX P2, PT, R11, RZ, PT, P2 ;  /* 0x000000ff0b00720c */ /* 0x000fc80003f45320 */
[----:B----4-:R-:W-:Y:S01]  /*2960*/  FSEL R13, R13, RZ, !P2 ;  /* 0x000000ff0d0d7208 */ /* 0x010fe20005000000 */
[----:B------:R-:W-:Y:S08]  /*2970*/  @!P4 BRA `(.L_x_44) ;  /* 0x00000000003cc947 */ /* 0x000ff00003800000 */
[----:B------:R-:W-:Y:S04]  /*2980*/  BSSY B0, `(.L_x_44) ;  /* 0x000000e000007945 */ /* 0x000fe80003800000 */
[----:B------:R-:W-:Y:S05]  /*2990*/  @!P0 BRA `(.L_x_45) ;  /* 0x0000000000248947 */ /* 0x000fea0003800000 */
[----:B------:R-:W-:Y:S02]  /*29a0*/  LOP3.LUT P4, RZ, R159, 0xff, RZ, 0xc0, !PT ;  /* 0x000000ff9fff7812 */ /* 0x000fe4000788c0ff */
[----:B------:R-:W-:Y:S02]  /*29b0*/  PLOP3.LUT P1, PT, P3, PT, PT, 0x80, 0x0 ;  /* 0x000000000000781c */ /* 0x000fe40001f2f070 */
[----:B------:R-:W-:-:S09]  /*29c0*/  PRMT R161, RZ, 0x7610, R161 ;  /* 0x00007610ffa17816 */ /* 0x000fd200000000a1 */
[----:B------:R-:W-:Y:S05]  /*29d0*/  @!P4 BRA `(.L_x_46) ;  /* 0x000000000020c947 */ /* 0x000fea0003800000 */
[----:B------:R-:W-:Y:S01]  /*29e0*/  FSETP.EQ.AND P1, PT, R157, RZ, PT ;  /* 0x000000ff9d00720b */ /* 0x000fe20003f22000 */
[----:B------:R-:W-:Y:S01]  /*29f0*/  IMAD.MOV.U32 R160, RZ, RZ, R157 ;  /* 0x000000ffffa07224 */ /* 0x000fe200078e009d */
[----:B------:R-:W-:Y:S01]  /*2a00*/  PRMT R161, R159, 0x7610, R161 ;  /* 0x000076109fa17816 */ /* 0x000fe200000000a1 */
[----:B------:R-:W-:Y:S01]  /*2a10*/  IMAD.MOV.U32 R0, RZ, RZ, R157 ;  /* 0x000000ffff007224 */ /* 0x000fe200078e009d */
[----:B------:R-:W-:Y:S09]  /*2a20*/  BRA `(.L_x_46) ;  /* 0x00000000000c7947 */ /* 0x000ff20003800000 */
.L_x_45:
[----:B------:R-:W-:Y:S01]  /*2a30*/  FSETP.EQ.AND P1, PT, R157, RZ, PT ;  /* 0x000000ff9d00720b */ /* 0x000fe20003f22000 */
[----:B------:R-:W-:Y:S01]  /*2a40*/  IMAD.MOV.U32 R0, RZ, RZ, R157 ;  /* 0x000000ffff007224 */ /* 0x000fe200078e009d */
[----:B------:R-:W-:-:S11]  /*2a50*/  MOV R160, R157 ;  /* 0x0000009d00a07202 */ /* 0x000fd60000000f00 */
.L_x_46:
[----:B-1----:R-:W-:Y:S05]  /*2a60*/  BSYNC B0 ;  /* 0x0000000000007941 */ /* 0x002fea0003800000 */
.L_x_44:
[----:B------:R-:W-:Y:S04]  /*2a70*/  BSSY B0, `(.L_x_47) ;  /* 0x000000f000007945 */ /* 0x000fe80003800000 */
[----:B------:R-:W-:Y:S05]  /*2a80*/  @!P0 BRA `(.L_x_48) ;  /* 0x0000000000288947 */ /* 0x000fea0003800000 */
[----:B------:R-:W-:Y:S02]  /*2a90*/  LOP3.LUT P0, RZ, R156, 0xff, RZ, 0xc0, !PT ;  /* 0x000000ff9cff7812 */ /* 0x000fe4000780c0ff */
[----:B------:R-:W-:Y:S02]  /*2aa0*/  PRMT R159, RZ, 0x7610, R159 ;  /* 0x00007610ff9f7816 */ /* 0x000fe4000000009f */
[----:B------:R-:W-:-:S09]  /*2ab0*/  PRMT R161, RZ, 0x7610, R161 ;  /* 0x00007610ffa17816 */ /* 0x000fd200000000a1 */
[----:B------:R-:W-:Y:S05]  /*2ac0*/  @!P0 BRA `(.L_x_49) ;  /* 0x0000000000248947 */ /* 0x000fea0003800000 */
[----:B------:R-:W-:Y:S01]  /*2ad0*/  FSETP.EQ.AND P3, PT, R157, RZ, PT ;  /* 0x000000ff9d00720b */ /* 0x000fe20003f62000 */
[----:B------:R-:W-:Y:S01]  /*2ae0*/  IMAD.MOV.U32 R160, RZ, RZ, R157 ;  /* 0x000000ffffa07224 */ /* 0x000fe200078e009d */
[C---:B------:R-:W-:Y:S01]  /*2af0*/  PRMT R159, R156.reuse, 0x7610, R159 ;  /* 0x000076109c9f7816 */ /* 0x040fe2000000009f */
[----:B------:R-:W-:Y:S01]  /*2b00*/  IMAD.MOV.U32 R0, RZ, RZ, R157 ;  /* 0x000000ffff007224 */ /* 0x000fe200078e009d */
[----:B------:R-:W-:Y:S01]  /*2b10*/  PRMT R161, R156, 0x7610, R161 ;  /* 0x000076109ca17816 */ /* 0x000fe200000000a1 */
[----:B------:R-:W-:Y:S08]  /*2b20*/  BRA `(.L_x_49) ;  /* 0x00000000000c7947 */ /* 0x000ff00003800000 */
.L_x_48:
[----:B------:R-:W-:Y:S01]  /*2b30*/  FSETP.EQ.AND P3, PT, R157, RZ, PT ;  /* 0x000000ff9d00720b */ /* 0x000fe20003f62000 */
[----:B------:R-:W-:Y:S01]  /*2b40*/  IMAD.MOV.U32 R0, RZ, RZ, R157 ;  /* 0x000000ffff007224 */ /* 0x000fe200078e009d */
[----:B------:R-:W-:-:S11]  /*2b50*/  MOV R160, R157 ;  /* 0x0000009d00a07202 */ /* 0x000fd60000000f00 */
.L_x_49:
[----:B-1----:R-:W-:Y:S05]  /*2b60*/  BSYNC B0 ;  /* 0x0000000000007941 */ /* 0x002fea0003800000 */
.L_x_47:
[----:B------:R-:W-:Y:S01]  /*2b70*/  IMAD.MOV.U32 R12, RZ, RZ, RZ ;  /* 0x000000ffff0c7224 */ /* 0x000fe200078e00ff */
[----:B------:R-:W-:Y:S01]  /*2b80*/  MOV R3, R13 ;  /* 0x0000000d00037202 */ /* 0x000fe20000000f00 */
[----:B------:R-:W-:Y:S01]  /*2b90*/  IMAD.MOV.U32 R7, RZ, RZ, RZ ;  /* 0x000000ffff077224 */ /* 0x000fe200078e00ff */
[----:B------:R-:W-:Y:S06]  /*2ba0*/  @!P2 BRA `(.L_x_50) ;  /* 0x00000000005ca947 */ /* 0x000fec0003800000 */
[----:B------:R-:W1:Y:S01]  /*2bb0*/  LDC.64 R14, c[0x0][0x5d0] ;  /* 0x00017400ff0e7b82 */ /* 0x000e620000000a00 */
[----:B------:R-:W-:Y:S01]  /*2bc0*/  SHF.R.U32.HI R6, RZ, 0x5, R6 ;  /* 0x00000005ff067819 */ /* 0x000fe20000011606 */
[----:B------:R-:W-:Y:S01]  /*2bd0*/  USHF.R.S32.HI UR4, URZ, 0x1f, UR43 ;  /* 0x0000001f3f047899 */ /* 0x000fe2000801142b */
[----:B------:R-:W-:-:S03]  /*2be0*/  ISETP.GE.AND P0, PT, R154, 0x1, PT ;  /* 0x000000019a00780c */ /* 0x000fc60003f06270 */
[----:B--2---:R-:W-:Y:S01]  /*2bf0*/  IMAD.SHL.U32 R4, R6, 0x10, RZ ;  /* 0x0000001006047824 */ /* 0x004fe200078e00ff */
[C---:B------:R-:W-:Y:S02]  /*2c00*/  ISETP.LT.OR P2, PT, R155.reuse, 0x1, !P0 ;  /* 0x000000019b00780c */ /* 0x040fe40004741670 */
[----:B------:R-:W-:Y:S02]  /*2c10*/  ISETP.LT.OR P0, PT, R155, 0x9, !P0 ;  /* 0x000000099b00780c */ /* 0x000fe40004701670 */
[----:B------:R-:W-:-:S05]  /*2c20*/  LOP3.LUT R4, R4, 0xfffffff0, R9, 0xe2, !PT ;  /* 0xfffffff004047812 */ /* 0x000fca00078ee209 */
[----:B------:R-:W-:-:S05]  /*2c30*/  VIADD R4, R4, UR42 ;  /* 0x0000002a04047c36 */ /* 0x000fca0008000000 */
[--C-:B------:R-:W-:Y:S01]  /*2c40*/  SHF.R.S32.HI R5, RZ, 0x1f, R4.reuse ;  /* 0x0000001fff057819 */ /* 0x100fe20000011404 */
[C---:B-1----:R-:W-:Y:S02]  /*2c50*/  IMAD R6, R14.reuse, UR4, RZ ;  /* 0x000000040e067c24 */ /* 0x042fe4000f8e02ff */
[----:B------:R-:W-:-:S04]  /*2c60*/  IMAD.WIDE.U32 R4, R14, UR43, R4 ;  /* 0x0000002b0e047c25 */ /* 0x000fc8000f8e0004 */
[----:B------:R-:W-:Y:S01]  /*2c70*/  IMAD R3, R15, UR43, R6 ;  /* 0x0000002b0f037c24 */ /* 0x000fe2000f8e0206 */
[----:B------:R-:W-:-:S03]  /*2c80*/  LEA R8, P4, R4, R10, 0x1 ;  /* 0x0000000a04087211 */ /* 0x000fc600078808ff */
[----:B------:R-:W-:-:S05]  /*2c90*/  IMAD.IADD R3, R5, 0x1, R3 ;  /* 0x0000000105037824 */ /* 0x000fca00078e0203 */
[----:B------:R-:W-:-:S05]  /*2ca0*/  LEA.HI.X R9, R4, R11, R3, 0x1, P4 ;  /* 0x0000000b04097211 */ /* 0x000fca00020f0c03 */
[----:B------:R-:W2:Y:S04]  /*2cb0*/  @!P2 LDG.E.U16 R3, desc[UR48][R8.64] ;  /* 0x000000300803a981 */ /* 0x000ea8000c1e1500 */
[----:B------:R-:W3:Y:S01]  /*2cc0*/  @!P0 LDG.E.U16 R4, desc[UR48][R8.64+0x10] ;  /* 0x0000103008048981 */ /* 0x000ee2000c1e1500 */
[----:B------:R-:W-:Y:S02]  /*2cd0*/  MOV R13, RZ ;  /* 0x000000ff000d7202 */ /* 0x000fe40000000f00 */
[----:B--2---:R-:W-:-:S04]  /*2ce0*/  @!P2 PRMT R13, R3, 0x5410, RZ ;  /* 0x00005410030da816 */ /* 0x004fc800000000ff */
[----:B---3--:R-:W-:-:S05]  /*2cf0*/  @!P0 PRMT R13, R13, 0x5410, R4 ;  /* 0x000054100d0d8816 */ /* 0x008fca0000000004 */
[C---:B------:R-:W-:Y:S01]  /*2d00*/  IMAD.U32 R3, R13.reuse, 0x10000, RZ ;  /* 0x000100000d037824 */ /* 0x040fe200078e00ff */
[----:B------:R-:W-:-:S07]  /*2d10*/  LOP3.LUT R13, R13, 0xffff0000, RZ, 0xc0, !PT ;  /* 0xffff00000d0d7812 */ /* 0x000fce00078ec0ff */
.L_x_50:
[----:B------:R-:W-:Y:S01]  /*2d20*/  BSSY B0, `(.L_x_51) ;  /* 0x0000023000007945 */ /* 0x000fe20003800000 */
[----:B------:R-:W-:Y:S01]  /*2d30*/  IMAD.MOV.U32 R6, RZ, RZ, RZ ;  /* 0x000000ffff067224 */ /* 0x000fe200078e00ff */
[----:B--2---:R-:W-:Y:S02]  /*2d40*/  CS2R R4, SRZ ;  /* 0x0000000000047805 */ /* 0x004fe4000001ff00 */
[----:B------:R-:W-:Y:S02]  /*2d50*/  CS2R R10, SRZ ;  /* 0x00000000000a7805 */ /* 0x000fe4000001ff00 */
[----:B------:R-:W-:Y:S01]  /*2d60*/  CS2R R8, SRZ ;  /* 0x0000000000087805 */ /* 0x000fe2000001ff00 */
[----:B------:R-:W-:Y:S06]  /*2d70*/  @P1 BRA `(.L_x_52) ;  /* 0x0000000000741947 */ /* 0x000fec0003800000 */
[----:B------:R-:W-:-:S13]  /*2d80*/  ISETP.NE.AND P0, PT, R165, 0x3, PT ;  /* 0x00000003a500780c */ /* 0x000fda0003f05270 */
[----:B------:R-:W-:Y:S05]  /*2d90*/  @!P0 BRA `(.L_x_53) ;  /* 0x0000000000048947 */ /* 0x000fea0003800000 */
[----:B------:R-:W-:Y:S01]  /*2da0*/  BPT.TRAP 0x1 ;  /* 0x000000040000795c */ /* 0x000fe20000300000 */
.L_x_53:
[----:B------:R-:W-:Y:S01]  /*2db0*/  SHF.L.U32 R4, RZ, 0x1f, RZ ;  /* 0x0000001fff047819 */ /* 0x000fe200000006ff */
[----:B------:R-:W-:Y:S01]  /*2dc0*/  IMAD.MOV.U32 R12, RZ, RZ, 0x1 ;  /* 0x00000001ff0c7424 */ /* 0x000fe200078e00ff */
[----:B------:R-:W-:Y:S02]  /*2dd0*/  MOV R7, RZ ;  /* 0x000000ff00077202 */ /* 0x000fe40000000f00 */
[----:B------:R-:W1:Y:S02]  /*2de0*/  SYNCS.PHASECHK.TRANS64.TRYWAIT P0, [UR52+0x40], R4 ;  /* 0x00004004ff0075a7 */ /* 0x000e640008000174 */
[----:B-1----:R-:W-:Y:S05]  /*2df0*/  @!P0 BRA `(.L_x_54) ;  /* 0x0000007800948947 */ /* 0x002fea0003800000 */
.L_x_237:
[----:B------:R-:W-:Y:S01]  /*2e00*/  IMAD.MOV.U32 R6, RZ, RZ, RZ ;  /* 0x000000ffff067224 */ /* 0x000fe200078e00ff */
[----:B-1----:R-:W-:Y:S02]  /*2e10*/  CS2R R4, SRZ ;  /* 0x0000000000047805 */ /* 0x002fe4000001ff00 */
[----:B------:R-:W-:Y:S02]  /*2e20*/  CS2R R10, SRZ ;  /* 0x00000000000a7805 */ /* 0x000fe4000001ff00 */
[----:B------:R-:W-:Y:S01]  /*2e30*/  CS2R R8, SRZ ;  /* 0x0000000000087805 */ /* 0x000fe2000001ff00 */
[----:B------:R-:W-:Y:S06]  /*2e40*/  @P3 BRA `(.L_x_52) ;  /* 0x0000000000403947 */ /* 0x000fec0003800000 */
[C---:B------:R-:W-:Y:S01]  /*2e50*/  IMAD.SHL.U32 R4, R18.reuse, 0x10, RZ ;  /* 0x0000001012047824 */ /* 0x040fe200078e00ff */
[----:B------:R-:W-:Y:S01]  /*2e60*/  SHF.R.U32.HI R7, RZ, 0x1, R18 ;  /* 0x00000001ff077819 */ /* 0x000fe20000011612 */
[C---:B------:R-:W-:Y:S01]  /*2e70*/  IMAD.SHL.U32 R5, R18.reuse, 0x20, RZ ;  /* 0x0000002012057824 */ /* 0x040fe200078e00ff */
[----:B------:R-:W-:Y:S01]  /*2e80*/  SHF.L.U32 R9, R18, 0x2, RZ ;  /* 0x0000000212097819 */ /* 0x000fe200000006ff */
[----:B------:R-:W-:Y:S05]  /*2e90*/  WARPSYNC.ALL ;  /* 0x0000000000007948 */ /* 0x000fea0003800000 */
[----:B------:R-:W-:Y:S02]  /*2ea0*/  LOP3.LUT R4, R4, 0xe00, RZ, 0xc0, !PT ;  /* 0x00000e0004047812 */ /* 0x000fe400078ec0ff */
[----:B------:R-:W-:-:S02]  /*2eb0*/  LOP3.LUT R6, R5, 0xc0, RZ, 0xc0, !PT ;  /* 0x000000c005067812 */ /* 0x000fc400078ec0ff */
[----:B------:R-:W-:Y:S02]  /*2ec0*/  LOP3.LUT R4, R4, 0x20, R5, 0xf8, !PT ;  /* 0x0000002004047812 */ /* 0x000fe400078ef805 */
[----:B------:R-:W-:Y:S02]  /*2ed0*/  LOP3.LUT R6, R6, 0x8, R7, 0xf8, !PT ;  /* 0x0000000806067812 */ /* 0x000fe400078ef807 */
[----:B------:R-:W-:Y:S02]  /*2ee0*/  LOP3.LUT R4, R4, 0x100, R5, 0xf8, !PT ;  /* 0x0000010004047812 */ /* 0x000fe400078ef805 */
[----:B------:R-:W-:-:S04]  /*2ef0*/  LOP3.LUT R9, R6, 0x18, R9, 0x78, !PT ;  /* 0x0000001806097812 */ /* 0x000fc800078e7809 */
[----:B------:R-:W-:-:S04]  /*2f00*/  LOP3.LUT R4, R4, R9, RZ, 0xfc, !PT ;  /* 0x0000000904047212 */ /* 0x000fc800078efcff */
[----:B------:R-:W-:-:S05]  /*2f10*/  LEA R9, R4, UR52, 0x1 ;  /* 0x0000003404097c11 */ /* 0x000fca000f8e08ff */
[----:B------:R-:W-:Y:S02]  /*2f20*/  IMAD R4, R162, 0x2, R9 ;  /* 0x00000002a2047824 */ /* 0x000fe400078e0209 */
[----:B------:R-:W1:Y:S04]  /*2f30*/  LDSM.16.M88.4 R8, [R9+0x200] ;  /* 0x000200000908783b */ /* 0x000e680000000200 */
[----:B------:R-:W2:Y:S02]  /*2f40*/  LDSM.16.M88.4 R4, [R4+0x200] ;  /* 0x000200000404783b */ /* 0x000ea40000000200 */
.L_x_52:
[----:B------:R-:W-:Y:S05]  /*2f50*/  BSYNC B0 ;  /* 0x0000000000007941 */ /* 0x000fea0003800000 */
.L_x_51:
[----:B------:R-:W-:Y:S01]  /*2f60*/  IMAD.SHL.U32 R15, R18, 0x20, RZ ;  /* 0x00000020120f7824 */ /* 0x000fe200078e00ff */
[C---:B-1----:R-:W-:Y:S01]  /*2f70*/  LOP3.LUT R20, R8.reuse, 0xffff0000, RZ, 0xc0, !PT ;  /* 0xffff000008147812 */ /* 0x042fe200078ec0ff */
[----:B------:R-:W-:Y:S01]  /*2f80*/  IMAD.U32 R14, R8, 0x10000, RZ ;  /* 0x00010000080e7824 */ /* 0x000fe200078e00ff */
[C---:B------:R-:W-:Y:S01]  /*2f90*/  SHF.L.U32 R154, R9.reuse, 0x10, RZ ;  /* 0x00000010099a7819 */ /* 0x040fe200000006ff */
[----:B--2---:R-:W-:Y:S01]  /*2fa0*/  IMAD.U32 R176, R4, 0x10000, RZ ;  /* 0x0001000004b07824 */ /* 0x004fe200078e00ff */
[----:B------:R-:W-:Y:S01]  /*2fb0*/  LOP3.LUT R168, R9, 0xffff0000, RZ, 0xc0, !PT ;  /* 0xffff000009a87812 */ /* 0x000fe200078ec0ff */
[----:B------:R-:W-:Y:S01]  /*2fc0*/  IMAD.U32 R184, R6, 0x10000, RZ ;  /* 0x0001000006b87824 */ /* 0x000fe200078e00ff */
[----:B------:R-:W-:Y:S01]  /*2fd0*/  SHF.R.U32.HI R9, RZ, 0x1, R18 ;  /* 0x00000001ff097819 */ /* 0x000fe20000011612 */
[----:B------:R-:W-:Y:S01]  /*2fe0*/  IMAD.U32 R170, R10, 0x10000, RZ ;  /* 0x000100000aaa7824 */ /* 0x000fe200078e00ff */
[----:B------:R-:W-:Y:S01]  /*2ff0*/  LOP3.LUT R8, R15, 0xc0, RZ, 0xc0, !PT ;  /* 0x000000c00f087812 */ /* 0x000fe200078ec0ff */
[----:B------:R-:W-:Y:S01]  /*3000*/  IMAD.U32 R172, R11, 0x10000, RZ ;  /* 0x000100000bac7824 */ /* 0x000fe200078e00ff */
[----:B------:R-:W-:Y:S01]  /*3010*/  LOP3.LUT R178, R4, 0xffff0000, RZ, 0xc0, !PT ;  /* 0xffff000004b27812 */ /* 0x000fe200078ec0ff */
[----:B------:R-:W-:Y:S01]  /*3020*/  IMAD.U32 R180, R5, 0x10000, RZ ;  /* 0x0001000005b47824 */ /* 0x000fe200078e00ff */
[----:B------:R-:W-:Y:S01]  /*3030*/  LOP3.LUT R9, R8, 0x8, R9, 0xf8, !PT ;  /* 0x0000000808097812 */ /* 0x000fe200078ef809 */
[----:B------:R-:W-:Y:S01]  /*3040*/  IMAD.U32 R188, R7, 0x10000, RZ ;  /* 0x0001000007bc7824 */ /* 0x000fe200078e00ff */
[----:B------:R-:W-:Y:S01]  /*3050*/  SHF.L.U32 R8, R18, 0x4, RZ ;  /* 0x0000000412087819 */ /* 0x000fe200000006ff */
[--C-:B-----5:R-:W-:Y:S01]  /*3060*/  FFMA R31, R158, R31, R13.reuse ;  /* 0x0000001f9e1f7223 */ /* 0x120fe2000000000d */
[----:B------:R-:W-:Y:S01]  /*3070*/  LOP3.LUT R4, R18, 0xff, RZ, 0xc0, !PT ;  /* 0x000000ff12047812 */ /* 0x000fe200078ec0ff */
[--C-:B------:R-:W-:Y:S01]  /*3080*/  FFMA R38, R158, R38, R13.reuse ;  /* 0x000000269e267223 */ /* 0x100fe2000000000d */
[----:B------:R-:W-:Y:S01]  /*3090*/  LOP3.LUT R186, R6, 0xffff0000, RZ, 0xc0, !PT ;  /* 0xffff000006ba7812 */ /* 0x000fe200078ec0ff */
[----:B------:R-:W-:Y:S01]  /*30a0*/  IMAD.SHL.U32 R6, R18, 0x4, RZ ;  /* 0x0000000412067824 */ /* 0x000fe200078e00ff */
[----:B------:R-:W-:Y:S01]  /*30b0*/  LOP3.LUT R8, R8, 0xe00, RZ, 0xc0, !PT ;  /* 0x00000e0008087812 */ /* 0x000fe200078ec0ff */
[----:B------:R-:W-:Y:S01]  /*30c0*/  FFMA R39, R158, R39, R13 ;  /* 0x000000279e277223 */ /* 0x000fe2000000000d */
[----:B------:R-:W-:Y:S01]  /*30d0*/  IADD3 R4, R4, 0x1f, RZ ;  /* 0x0000001f04047810 */ /* 0x000fe20007ffe0ff */
[----:B------:R-:W-:Y:S01]  /*30e0*/  FFMA R37, R158, R37, R3 ;  /* 0x000000259e257223 */ /* 0x000fe20000000003 */
[----:B------:R-:W-:Y:S01]  /*30f0*/  LOP3.LUT R10, R10, 0xffff0000, RZ, 0xc0, !PT ;  /* 0xffff00000a0a7812 */ /* 0x000fe200078ec0ff */
[----:B------:R-:W-:Y:S05]  /*3100*/  WARPSYNC.ALL ;  /* 0x0000000000007948 */ /* 0x000fea0003800000 */
[----:B------:R-:W-:Y:S01]  /*3110*/  LOP3.LUT R8, R8, 0x20, R15, 0xf8, !PT ;  /* 0x0000002008087812 */ /* 0x000fe200078ef80f */
[----:B------:R-:W-:Y:S01]  /*3120*/  FMUL R23, R10, R163 ;  /* 0x000000a30a177220 */ /* 0x000fe20000400000 */
[----:B------:R-:W-:Y:S01]  /*3130*/  LOP3.LUT R174, R11, 0xffff0000, RZ, 0xc0, !PT ;  /* 0xffff00000bae7812 */ /* 0x000fe200078ec0ff */
[C-C-:B------:R-:W-:Y:S01]  /*3140*/  FFMA R11, R158.reuse, R30, R13.reuse ;  /* 0x0000001e9e0b7223 */ /* 0x140fe2000000000d */
[----:B------:R-:W-:Y:S01]  /*3150*/  LOP3.LUT R192, R9, 0x18, R6, 0x78, !PT ;  /* 0x0000001809c07812 */ /* 0x000fe200078e7806 */
[C---:B------:R-:W-:Y:S01]  /*3160*/  FFMA R6, R158.reuse, R27, R13 ;  /* 0x0000001b9e067223 */ /* 0x040fe2000000000d */
[----:B------:R-:W-:Y:S01]  /*3170*/  LOP3.LUT R182, R5, 0xffff0000, RZ, 0xc0, !PT ;  /* 0xffff000005b67812 */ /* 0x000fe200078ec0ff */
[C-C-:B------:R-:W-:Y:S01]  /*3180*/  FFMA R9, R158.reuse, R28, R3.reuse ;  /* 0x0000001c9e097223 */ /* 0x140fe20000000003 */
[----:B------:R-:W-:Y:S01]  /*3190*/  LOP3.LUT R190, R7, 0xffff0000, RZ, 0xc0, !PT ;  /* 0xffff000007be7812 */ /* 0x000fe200078ec0ff */
[--C-:B------:R-:W-:Y:S01]  /*31a0*/  FFMA R5, R158, R24, R3.reuse ;  /* 0x000000189e057223 */ /* 0x100fe20000000003 */
[----:B------:R-:W-:Y:S01]  /*31b0*/  ISETP.GT.U32.AND P0, PT, R4, 0x3e, PT ;  /* 0x0000003e0400780c */ /* 0x000fe20003f04070 */
[C---:B------:R-:W-:Y:S01]  /*31c0*/  FFMA R4, R158.reuse, R25, R3 ;  /* 0x000000199e047223 */ /* 0x040fe20000000003 */
[----:B------:R-:W-:Y:S01]  /*31d0*/  FFMA R7, R158, R26, R13 ;  /* 0x0000001a9e077223 */ /* 0x000fe2000000000d */
[-C--:B------:R-:W-:Y:S01]  /*31e0*/  FMUL R28, R14, R163.reuse ;  /* 0x000000a30e1c7220 */ /* 0x080fe20000400000 */
[-C--:B------:R-:W-:Y:S01]  /*31f0*/  FMUL R27, R20, R163.reuse ;  /* 0x000000a3141b7220 */ /* 0x080fe20000400000 */
[----:B------:R-:W-:Y:S01]  /*3200*/  LOP3.LUT R15, R8, 0x100, R15, 0xf8, !PT ;  /* 0x00000100080f7812 */ /* 0x000fe200078ef80f */
[-C--:B------:R-:W-:Y:S01]  /*3210*/  FMUL R26, R154, R163.reuse ;  /* 0x000000a39a1a7220 */ /* 0x080fe20000400000 */
[----:B------:R-:W-:Y:S01]  /*3220*/  FMUL R25, R168, R163 ;  /* 0x000000a3a8197220 */ /* 0x000fe20000400000 */
[----:B------:R-:W-:Y:S01]  /*3230*/  FFMA R8, R158, R29, R3 ;  /* 0x0000001d9e087223 */ /* 0x000fe20000000003 */
[-C--:B------:R-:W-:Y:S01]  /*3240*/  FMUL R24, R170, R163.reuse ;  /* 0x000000a3aa187220 */ /* 0x080fe20000400000 */
[-C--:B------:R-:W-:Y:S01]  /*3250*/  FMUL R20, R172, R163.reuse ;  /* 0x000000a3ac147220 */ /* 0x080fe20000400000 */
[----:B------:R-:W-:Y:S01]  /*3260*/  FMUL R14, R174, R163 ;  /* 0x000000a3ae0e7220 */ /* 0x000fe20000400000 */
[----:B------:R-:W-:Y:S01]  /*3270*/  FADD R5, R5, R28 ;  /* 0x0000001c05057221 */ /* 0x000fe20000000000 */
[----:B------:R-:W-:Y:S01]  /*3280*/  FADD R4, R4, R27 ;  /* 0x0000001b04047221 */ /* 0x000fe20000000000 */
[----:B------:R-:W-:Y:S01]  /*3290*/  FADD R7, R7, R26 ;  /* 0x0000001a07077221 */ /* 0x000fe20000000000 */
[----:B------:R-:W-:Y:S01]  /*32a0*/  FADD R6, R6, R25 ;  /* 0x0000001906067221 */ /* 0x000fe20000000000 */
[----:B------:R-:W-:Y:S01]  /*32b0*/  FADD R9, R9, R24 ;  /* 0x0000001809097221 */ /* 0x000fe20000000000 */
[----:B------:R-:W-:Y:S01]  /*32c0*/  FADD R8, R8, R23 ;  /* 0x0000001708087221 */ /* 0x000fe20000000000 */
[----:B------:R-:W-:Y:S01]  /*32d0*/  FADD R11, R11, R20 ;  /* 0x000000140b0b7221 */ /* 0x000fe20000000000 */
[----:B------:R-:W-:Y:S01]  /*32e0*/  FADD R10, R31, R14 ;  /* 0x0000000e1f0a7221 */ /* 0x000fe20000000000 */
[----:B------:R-:W-:Y:S01]  /*32f0*/  F2FP.RELU.BF16.F32.PACK_AB R4, R4, R5 ;  /* 0x000000050404723e */ /* 0x000fe200000018ff */
[----:B------:R-:W-:Y:S01]  /*3300*/  FMUL R29, R176, R163 ;  /* 0x000000a3b01d7220 */ /* 0x000fe20000400000 */
[----:B------:R-:W-:Y:S01]  /*3310*/  F2FP.RELU.BF16.F32.PACK_AB R5, R6, R7 ;  /* 0x000000070605723e */ /* 0x000fe200000018ff */
[----:B------:R-:W-:Y:S01]  /*3320*/  FMUL R30, R178, R163 ;  /* 0x000000a3b21e7220 */ /* 0x000fe20000400000 */
[----:B------:R-:W-:Y:S01]  /*3330*/  F2FP.RELU.BF16.F32.PACK_AB R6, R8, R9 ;  /* 0x000000090806723e */ /* 0x000fe200000018ff */
[--C-:B------:R-:W-:Y:S01]  /*3340*/  FFMA R8, R158, R32, R3.reuse ;  /* 0x000000209e087223 */ /* 0x100fe20000000003 */
[----:B------:R-:W-:Y:S01]  /*3350*/  F2FP.RELU.BF16.F32.PACK_AB R7, R10, R11 ;  /* 0x0000000b0a07723e */ /* 0x000fe200000018ff */
[C---:B------:R-:W-:Y:S01]  /*3360*/  FFMA R9, R158.reuse, R33, R3 ;  /* 0x000000219e097223 */ /* 0x040fe20000000003 */
[C-C-:B------:R-:W-:Y:S01]  /*3370*/  FFMA R10, R158.reuse, R34, R13.reuse ;  /* 0x000000229e0a7223 */ /* 0x140fe2000000000d */
[C---:B------:R-:W-:Y:S01]  /*3380*/  FFMA R11, R158.reuse, R35, R13 ;  /* 0x000000239e0b7223 */ /* 0x040fe2000000000d */
[----:B------:R-:W-:Y:S01]  /*3390*/  FFMA R154, R158, R36, R3 ;  /* 0x000000249e9a7223 */ /* 0x000fe20000000003 */
[-C--:B------:R-:W-:Y:S01]  /*33a0*/  FMUL R31, R180, R163.reuse ;  /* 0x000000a3b41f7220 */ /* 0x080fe20000400000 */
[-C--:B------:R-:W-:Y:S01]  /*33b0*/  FMUL R32, R182, R163.reuse ;  /* 0x000000a3b6207220 */ /* 0x080fe20000400000 */
[-C--:B------:R-:W-:Y:S01]  /*33c0*/  FMUL R35, R188, R163.reuse ;  /* 0x000000a3bc237220 */ /* 0x080fe20000400000 */
[-C--:B------:R-:W-:Y:S01]  /*33d0*/  FMUL R36, R190, R163.reuse ;  /* 0x000000a3be247220 */ /* 0x080fe20000400000 */
[----:B------:R-:W-:Y:S01]  /*33e0*/  LOP3.LUT R15, R15, R192, RZ, 0xfc, !PT ;  /* 0x000000c00f0f7212 */ /* 0x000fe200078efcff */
        /* <DEDUP_REMOVED lines=10> */
[----:B------:R-:W-:Y:S01]  /*3490*/  LEA R15, R15, UR52, 0x1 ;  /* 0x000000340f0f7c11 */ /* 0x000fe2000f8e08ff */
[----:B------:R-:W-:Y:S01]  /*34a0*/  BSSY B0, `(.L_x_55) ;  /* 0x0000016000007945 */ /* 0x000fe20003800000 */
[----:B------:R-:W-:-:S02]  /*34b0*/  F2FP.RELU.BF16.F32.PACK_AB R8, R9, R8 ;  /* 0x000000080908723e */ /* 0x000fc400000018ff */
[----:B------:R-:W-:Y:S01]  /*34c0*/  F2FP.RELU.BF16.F32.PACK_AB R9, R11, R10 ;  /* 0x0000000a0b09723e */ /* 0x000fe200000018ff */
[----:B------:R1:W-:Y:S01]  /*34d0*/  STSM.16.M88.4 [R15+0x200], R4 ;  /* 0x000200040f007844 */ /* 0x0003e20000000200 */
[----:B------:R-:W-:Y:S01]  /*34e0*/  F2FP.RELU.BF16.F32.PACK_AB R11, R39, R38 ;  /* 0x00000026270b723e */ /* 0x000fe200000018ff */
[----:B------:R-:W-:Y:S01]  /*34f0*/  IMAD R38, R162, 0x2, R15 ;  /* 0x00000002a2267824 */ /* 0x000fe200078e020f */
[----:B------:R-:W-:-:S05]  /*3500*/  F2FP.RELU.BF16.F32.PACK_AB R10, R37, R154 ;  /* 0x0000009a250a723e */ /* 0x000fca00000018ff */
[----:B------:R1:W-:Y:S01]  /*3510*/  STSM.16.M88.4 [R38+0x200], R8 ;  /* 0x0002000826007844 */ /* 0x0003e20000000200 */
[----:B------:R-:W-:Y:S01]  /*3520*/  @!PT LDS RZ, [RZ] ;  /* 0x00000000fffff984 */ /* 0x000fe20000000800 */
[----:B------:R-:W-:Y:S01]  /*3530*/  @!PT LDS RZ, [RZ] ;  /* 0x00000000fffff984 */ /* 0x000fe20000000800 */
[----:B------:R-:W-:Y:S01]  /*3540*/  @!PT LDS RZ, [RZ] ;  /* 0x00000000fffff984 */ /* 0x000fe20000000800 */
[----:B------:R-:W-:Y:S01]  /*3550*/  @!PT LDS RZ, [RZ] ;  /* 0x00000000fffff984 */ /* 0x000fe20000000800 */
[----:B------:R2:W-:Y:S06]  /*3560*/  MEMBAR.ALL.CTA ;  /* 0x0000000000007992 */ /* 0x0005ec0000008000 */
[----:B--2---:R-:W2:Y:S02]  /*3570*/  FENCE.VIEW.ASYNC.S ;  /* 0x00000000000073c6 */ /* 0x004ea40000000000 */
[----:B--2---:R-:W-:Y:S06]  /*3580*/  BAR.SYNC.DEFER_BLOCKING 0x1, 0x100 ;  /* 0x0044000000007b1d */ /* 0x004fec0000010000 */
[----:B------:R-:W-:Y:S05]  /*3590*/  @P0 BRA `(.L_x_56) ;  /* 0x0000000000180947 */ /* 0x000fea0003800000 */
[----:B------:R-:W-:Y:S02]  /*35a0*/  UIADD3 UR4, UP0, UR54, 0x4f0, URZ ;  /* 0x000004f036047890 */ /* 0x000fe4000ff1e03f */
[----:B------:R-:W-:Y:S02]  /*35b0*/  UIADD3 UR40, UR52, 0x200, URZ ;  /* 0x0000020034287890 */ /* 0x000fe4000fffe03f */
[----:B------:R-:W-:-:S09]  /*35c0*/  UIADD3.X UR5, URZ, UR55, URZ, UP0, !UPT ;  /* 0x000000373f057290 */ /* 0x000fd200087fe43f */
[----:B------:R2:W-:Y:S01]  /*35d0*/  UTMASTG.3D [UR40], [UR4] ;  /* 0x00000028040073b5 */ /* 0x0005e20008010000 */
[----:B------:R0:W-:Y:S01]  /*35e0*/  UTMACMDFLUSH ;  /* 0x00000000000079b7 */ /* 0x0001e20000000000 */
[----:B--2---:R-:W-:-:S04]  /*35f0*/  DEPBAR.LE SB0, 0x1 ;  /* 0x000080400000791a */ /* 0x004fc80000000000 */
.L_x_56:
[----:B------:R-:W-:Y:S05]  /*3600*/  BSYNC B0 ;  /* 0x0000000000007941 */ /* 0x000fea0003800000 */
.L_x_55:
[----:B------:R-:W-:Y:S01]  /*3610*/  BAR.SYNC.DEFER_BLOCKING 0x1, 0x100 ;  /* 0x0044000000007b1d */ /* 0x000fe20000010000 */
[----:B------:R-:W-:Y:S01]  /*3620*/  ISETP.NE.AND P2, PT, RZ, UR39, PT ;  /* 0x00000027ff007c0c */ /* 0x000fe2000bf45270 */
[----:B------:R-:W-:-:S05]  /*3630*/  VIADD R21, R15, 0x200 ;  /* 0x000002000f157836 */ /* 0x000fca0000000000 */
[----:B------:R-:W-:-:S07]  /*3640*/  LEA R37, R162, R21, 0x1 ;  /* 0x00000015a2257211 */ /* 0x000fce00078e08ff */
[----:B------:R-:W-:Y:S05]  /*3650*/  @!P2 BRA `(.L_x_57) ;  /* 0x000000000034a947 */ /* 0x000fea0003800000 */
[----:B------:R-:W-:Y:S04]  /*3660*/  BSSY B0, `(.L_x_58) ;  /* 0x0000009000007945 */ /* 0x000fe80003800000 */
[----:B------:R-:W-:Y:S05]  /*3670*/  @P1 BRA `(.L_x_59) ;  /* 0x00000000001c1947 */ /* 0x000fea0003800000 */
[----:B------:R-:W-:-:S13]  /*3680*/  ISETP.NE.AND P2, PT, R165, 0x3, PT ;  /* 0x00000003a500780c */ /* 0x000fda0003f45270 */
[----:B------:R-:W-:Y:S05]  /*3690*/  @!P2 BRA `(.L_x_60) ;  /* 0x000000000004a947 */ /* 0x000fea0003800000 */
[----:B------:R-:W-:Y:S01]  /*36a0*/  BPT.TRAP 0x1 ;  /* 0x000000040000795c */ /* 0x000fe20000300000 */
.L_x_60:
[----:B------:R-:W-:-:S04]  /*36b0*/  ULEA UR4, UR36, UR52, 0x3 ;  /* 0x0000003424047291 */ /* 0x000fc8000f8e183f */
[----:B------:R-:W-:-:S04]  /*36c0*/  UIADD3 UR4, UR4, 0x60, URZ ;  /* 0x0000006004047890 */ /* 0x000fc8000fffe03f */
[----:B------:R-:W-:-:S09]  /*36d0*/  UPRMT UR4, UR51, 0x654, UR4 ;  /* 0x0000065433047896 */ /* 0x000fd20008000004 */
[----:B------:R-:W-:Y:S03]  /*36e0*/  SYNCS.ARRIVE.TRANS64.RED.A1T0 RZ, [UR4], RZ ;  /* 0x000000ffffff79a7 */ /* 0x000fe60008100404 */
.L_x_59:
[----:B------:R-:W-:Y:S05]  /*36f0*/  BSYNC B0 ;  /* 0x0000000000007941 */ /* 0x000fea0003800000 */
.L_x_58:
[----:B------:R-:W-:-:S04]  /*3700*/  UIADD3 UR36, UR36, 0x1, URZ ;  /* 0x0000000124247890 */ /* 0x000fc8000fffe03f */
[----:B------:R-:W-:-:S04]  /*3710*/  UISETP.NE.AND UP0, UPT, UR36, 0x4, UPT ;  /* 0x000000042400788c */ /* 0x000fc8000bf05270 */
[----:B------:R-:W-:-:S12]  /*3720*/  USEL UR36, UR36, URZ, UP0 ;  /* 0x0000003f24247287 */ /* 0x000fd80008000000 */
.L_x_57:
[----:B------:R-:W-:Y:S04]  /*3730*/  BSSY B0, `(.L_x_61) ;  /* 0x0000032000007945 */ /* 0x000fe80003800000 */
[----:B------:R-:W-:Y:S05]  /*3740*/  @P1 BRA `(.L_x_62) ;  /* 0x0000000000c01947 */ /* 0x000fea0003800000 */
[----:B------:R-:W-:-:S13]  /*3750*/  ISETP.NE.AND P2, PT, R165, 0x3, PT ;  /* 0x00000003a500780c */ /* 0x000fda0003f45270 */
[----:B------:R-:W-:Y:S05]  /*3760*/  @!P2 BRA `(.L_x_63) ;  /* 0x000000000004a947 */ /* 0x000fea0003800000 */
[----:B------:R-:W-:Y:S01]  /*3770*/  BPT.TRAP 0x1 ;  /* 0x000000040000795c */ /* 0x000fe20000300000 */
.L_x_63:
[----:B-1----:R-:W-:Y:S01]  /*3780*/  LEA R4, R12, UR52, 0x3 ;  /* 0x000000340c047c11 */ /* 0x002fe2000f8e18ff */
[----:B------:R-:W-:Y:S01]  /*3790*/  BSSY B1, `(.L_x_64) ;  /* 0x0000004000017945 */ /* 0x000fe20003800000 */
[----:B------:R-:W-:-:S04]  /*37a0*/  SHF.L.U32 R5, RZ, 0x1f, RZ ;  /* 0x0000001fff057819 */ /* 0x000fc800000006ff */
[----:B------:R-:W1:Y:S02]  /*37b0*/  SYNCS.PHASECHK.TRANS64.TRYWAIT P2, [R4+URZ+0x40], R5 ;  /* 0x00004005040075a7 */ /* 0x000e64000804017f */
[----:B-1----:R-:W-:Y:S05]  /*37c0*/  @!P2 BRA `(.L_x_65) ;  /* 0x000000700038a947 */ /* 0x002fea0003800000 */
.L_x_238:
[----:B------:R-:W-:Y:S05]  /*37d0*/  BSYNC B1 ;  /* 0x0000000000017941 */ /* 0x000fea0003800000 */
.L_x_64:
[----:B------:R-:W-:Y:S05]  /*37e0*/  @P3 BRA `(.L_x_66) ;  /* 0x0000000000943947 */ /* 0x000fea0003800000 */
[----:B------:R-:W-:Y:S01]  /*37f0*/  IMAD R23, R12, 0x2000, R21 ;  /* 0x000020000c177824 */ /* 0x000fe200078e0215 */
[----:B------:R-:W-:Y:S05]  /*3800*/  WARPSYNC.ALL ;  /* 0x0000000000007948 */ /* 0x000fea0003800000 */
[----:B------:R-:W-:Y:S01]  /*3810*/  IMAD R8, R162, 0x2, R23 ;  /* 0x00000002a2087824 */ /* 0x000fe200078e0217 */
[----:B-1----:R-:W1:Y:S05]  /*3820*/  LDSM.16.M88.4 R4, [R23] ;  /* 0x000000001704783b */ /* 0x002e6a0000000200 */
[----:B------:R-:W2:Y:S01]  /*3830*/  LDSM.16.M88.4 R8, [R8] ;  /* 0x000000000808783b */ /* 0x000ea20000000200 */
[----:B-1----:R-:W-:Y:S01]  /*3840*/  LOP3.LUT R14, R5, 0xffff0000, RZ, 0xc0, !PT ;  /* 0xffff0000050e7812 */ /* 0x002fe200078ec0ff */
[----:B------:R-:W-:Y:S01]  /*3850*/  IMAD.U32 R28, R4, 0x10000, RZ ;  /* 0x00010000041c7824 */ /* 0x000fe200078e00ff */
[----:B------:R-:W-:Y:S01]  /*3860*/  LOP3.LUT R30, R7, 0xffff0000, RZ, 0xc0, !PT ;  /* 0xffff0000071e7812 */ /* 0x000fe200078ec0ff */
[----:B------:R-:W-:Y:S01]  /*3870*/  IMAD.U32 R24, R6, 0x10000, RZ ;  /* 0x0001000006187824 */ /* 0x000fe200078e00ff */
[----:B------:R-:W-:Y:S01]  /*3880*/  LOP3.LUT R4, R4, 0xffff0000, RZ, 0xc0, !PT ;  /* 0xffff000004047812 */ /* 0x000fe200078ec0ff */
[C---:B--2---:R-:W-:Y:S01]  /*3890*/  IMAD.U32 R32, R8.reuse, 0x10000, RZ ;  /* 0x0001000008207824 */ /* 0x044fe200078e00ff */
[----:B------:R-:W-:Y:S01]  /*38a0*/  LOP3.LUT R34, R8, 0xffff0000, RZ, 0xc0, !PT ;  /* 0xffff000008227812 */ /* 0x000fe200078ec0ff */
[----:B------:R-:W-:Y:S01]  /*38b0*/  IMAD.U32 R154, R10, 0x10000, RZ ;  /* 0x000100000a9a7824 */ /* 0x000fe200078e00ff */
[----:B------:R-:W-:Y:S01]  /*38c0*/  LOP3.LUT R36, R9, 0xffff0000, RZ, 0xc0, !PT ;  /* 0xffff000009247812 */ /* 0x000fe200078ec0ff */
[----:B------:R-:W-:Y:S01]  /*38d0*/  IMAD.U32 R20, R7, 0x10000, RZ ;  /* 0x0001000007147824 */ /* 0x000fe200078e00ff */
[----:B------:R-:W-:Y:S01]  /*38e0*/  SHF.L.U32 R26, R5, 0x10, RZ ;  /* 0x00000010051a7819 */ /* 0x000fe200000006ff */
[----:B------:R-:W-:Y:S01]  /*38f0*/  IMAD.U32 R168, R11, 0x10000, RZ ;  /* 0x000100000ba87824 */ /* 0x000fe200078e00ff */
[----:B------:R-:W-:Y:S01]  /*3900*/  LOP3.LUT R6, R6, 0xffff0000, RZ, 0xc0, !PT ;  /* 0xffff000006067812 */ /* 0x000fe200078ec0ff */
[-C--:B------:R-:W-:Y:S01]  /*3910*/  FMUL R25, R14, R163.reuse ;  /* 0x000000a30e197220 */ /* 0x080fe20000400000 */
[----:B------:R-:W-:Y:S01]  /*3920*/  SHF.L.U32 R8, R9, 0x10, RZ ;  /* 0x0000001009087819 */ /* 0x000fe200000006ff */
[-C--:B------:R-:W-:Y:S01]  /*3930*/  FMUL R14, R30, R163.reuse ;  /* 0x000000a31e0e7220 */ /* 0x080fe20000400000 */
[----:B------:R-:W-:Y:S01]  /*3940*/  LOP3.LUT R10, R10, 0xffff0000, RZ, 0xc0, !PT ;  /* 0xffff00000a0a7812 */ /* 0x000fe200078ec0ff */
[-C--:B------:R-:W-:Y:S01]  /*3950*/  FMUL R29, R32, R163.reuse ;  /* 0x000000a3201d7220 */ /* 0x080fe20000400000 */
[----:B------:R-:W-:Y:S01]  /*3960*/  LOP3.LUT R170, R11, 0xffff0000, RZ, 0xc0, !PT ;  /* 0xffff00000baa7812 */ /* 0x000fe200078ec0ff */
[-C--:B------:R-:W-:Y:S01]  /*3970*/  FMUL R30, R34, R163.reuse ;  /* 0x000000a3221e7220 */ /* 0x080fe20000400000 */
        /* <DEDUP_REMOVED lines=11> */
[----:B------:R-:W-:-:S07]  /*3a30*/  FMUL R36, R170, R163 ;  /* 0x000000a3aa247220 */ /* 0x000fce0000400000 */
.L_x_66:
[----:B------:R-:W-:-:S07]  /*3a40*/  VIADD R12, R12, 0x1 ;  /* 0x000000010c0c7836 */ /* 0x000fce0000000000 */
.L_x_62:
[----:B------:R-:W-:Y:S05]  /*3a50*/  BSYNC B0 ;  /* 0x0000000000007941 */ /* 0x000fea0003800000 */
.L_x_61:
[C-C-:B-1----:R-:W-:Y:S01]  /*3a60*/  FFMA R5, R158.reuse, R40, R3.reuse ;  /* 0x000000289e057223 */ /* 0x142fe20000000003 */
[C---:B------:R-:W-:Y:S01]  /*3a70*/  FFMA R4, R158.reuse, R41, R3 ;  /* 0x000000299e047223 */ /* 0x040fe20000000003 */
[C-C-:B------:R-:W-:Y:S01]  /*3a80*/  FFMA R7, R158.reuse, R42, R13.reuse ;  /* 0x0000002a9e077223 */ /* 0x140fe2000000000d */
[----:B------:R-:W-:Y:S01]  /*3a90*/  FFMA R6, R158, R43, R13 ;  /* 0x0000002b9e067223 */ /* 0x000fe2000000000d */
[----:B------:R-:W-:Y:S01]  /*3aa0*/  FADD R5, R28, R5 ;  /* 0x000000051c057221 */ /* 0x000fe20000000000 */
[----:B------:R-:W-:Y:S01]  /*3ab0*/  FADD R4, R27, R4 ;  /* 0x000000041b047221 */ /* 0x000fe20000000000 */
[C-C-:B------:R-:W-:Y:S01]  /*3ac0*/  FFMA R9, R158.reuse, R44, R3.reuse ;  /* 0x0000002c9e097223 */ /* 0x140fe20000000003 */
[----:B------:R-:W-:Y:S01]  /*3ad0*/  FFMA R8, R158, R45, R3 ;  /* 0x0000002d9e087223 */ /* 0x000fe20000000003 */
[----:B------:R-:W-:Y:S01]  /*3ae0*/  FADD R7, R26, R7 ;  /* 0x000000071a077221 */ /* 0x000fe20000000000 */
[----:B------:R-:W-:Y:S01]  /*3af0*/  FADD R6, R25, R6 ;  /* 0x0000000619067221 */ /* 0x000fe20000000000 */
[----:B------:R-:W-:Y:S01]  /*3b00*/  FADD R9, R24, R9 ;  /* 0x0000000918097221 */ /* 0x000fe20000000000 */
[----:B------:R-:W-:Y:S01]  /*3b10*/  FADD R8, R23, R8 ;  /* 0x0000000817087221 */ /* 0x000fe20000000000 */
[----:B------:R-:W-:Y:S01]  /*3b20*/  F2FP.RELU.BF16.F32.PACK_AB R4, R4, R5 ;  /* 0x000000050404723e */ /* 0x000fe200000018ff */
[--C-:B------:R-:W-:Y:S01]  /*3b30*/  FFMA R47, R158, R47, R13.reuse ;  /* 0x0000002f9e2f7223 */ /* 0x100fe2000000000d */
[----:B------:R-:W-:Y:S01]  /*3b40*/  F2FP.RELU.BF16.F32.PACK_AB R5, R6, R7 ;  /* 0x000000070605723e */ /* 0x000fe200000018ff */
[C-C-:B------:R-:W-:Y:S01]  /*3b50*/  FFMA R7, R158.reuse, R46, R13.reuse ;  /* 0x0000002e9e077223 */ /* 0x140fe2000000000d */
[C-C-:B------:R-:W-:Y:S01]  /*3b60*/  FFMA R50, R158.reuse, R50, R13.reuse ;  /* 0x000000329e327223 */ /* 0x140fe2000000000d */
[C---:B------:R-:W-:Y:S01]  /*3b70*/  FFMA R51, R158.reuse, R51, R13 ;  /* 0x000000339e337223 */ /* 0x040fe2000000000d */
[C-C-:B------:R-:W-:Y:S01]  /*3b80*/  FFMA R48, R158.reuse, R48, R3.reuse ;  /* 0x000000309e307223 */ /* 0x140fe20000000003 */
[C-C-:B------:R-:W-:Y:S01]  /*3b90*/  FFMA R49, R158.reuse, R49, R3.reuse ;  /* 0x000000319e317223 */ /* 0x140fe20000000003 */
[C-C-:B------:R-:W-:Y:S01]  /*3ba0*/  FFMA R52, R158.reuse, R52, R3.reuse ;  /* 0x000000349e347223 */ /* 0x140fe20000000003 */
[C---:B------:R-:W-:Y:S01]  /*3bb0*/  FFMA R53, R158.reuse, R53, R3 ;  /* 0x000000359e357223 */ /* 0x040fe20000000003 */
[C-C-:B------:R-:W-:Y:S01]  /*3bc0*/  FFMA R54, R158.reuse, R54, R13.reuse ;  /* 0x000000369e367223 */ /* 0x140fe2000000000d */
[----:B------:R-:W-:Y:S01]  /*3bd0*/  FFMA R55, R158, R55, R13 ;  /* 0x000000379e377223 */ /* 0x000fe2000000000d */
[----:B------:R-:W-:Y:S01]  /*3be0*/  F2FP.RELU.BF16.F32.PACK_AB R6, R8, R9 ;  /* 0x000000090806723e */ /* 0x000fe200000018ff */
        /* <DEDUP_REMOVED lines=11> */
[----:B------:R-:W-:Y:S05]  /*3ca0*/  WARPSYNC.ALL ;  /* 0x0000000000007948 */ /* 0x000fea0003800000 */
[----:B------:R-:W-:Y:S01]  /*3cb0*/  F2FP.RELU.BF16.F32.PACK_AB R9, R10, R9 ;  /* 0x000000090a09723e */ /* 0x000fe200000018ff */
[----:B------:R1:W-:Y:S01]  /*3cc0*/  STSM.16.M88.4 [R15+0x2200], R4 ;  /* 0x002200040f007844 */ /* 0x0003e20000000200 */
[----:B------:R-:W-:Y:S01]  /*3cd0*/  F2FP.RELU.BF16.F32.PACK_AB R8, R49, R48 ;  /* 0x000000303108723e */ /* 0x000fe200000018ff */
[----:B------:R-:W-:Y:S01]  /*3ce0*/  BSSY B0, `(.L_x_67) ;  /* 0x0000015000007945 */ /* 0x000fe20003800000 */
[----:B------:R-:W-:-:S02]  /*3cf0*/  F2FP.RELU.BF16.F32.PACK_AB R10, R53, R52 ;  /* 0x00000034350a723e */ /* 0x000fc400000018ff */
        /* <DEDUP_REMOVED lines=12> */
[----:B------:R-:W-:Y:S02]  /*3dc0*/  UIADD3 UR4, UR52, 0x2200, URZ ;  /* 0x0000220034047890 */ /* 0x000fe4000fffe03f */
[----:B------:R-:W-:Y:S01]  /*3dd0*/  UIADD3.X UR9, URZ, UR55, URZ, UP0, !UPT ;  /* 0x000000373f097290 */ /* 0x000fe200087fe43f */
[----:B------:R-:W-:Y:S01]  /*3de0*/  UMOV UR6, UR42 ;  /* 0x0000002a00067c82 */ /* 0x000fe20008000000 */
[----:B------:R-:W-:-:S07]  /*3df0*/  UMOV UR7, UR43 ;  /* 0x0000002b00077c82 */ /* 0x000fce0008000000 */
[----:B------:R2:W-:Y:S01]  /*3e00*/  UTMASTG.3D [UR4], [UR8] ;  /* 0x00000004080073b5 */ /* 0x0005e20008010000 */
[----:B------:R0:W-:Y:S01]  /*3e10*/  UTMACMDFLUSH ;  /* 0x00000000000079b7 */ /* 0x0001e20000000000 */
[----:B--2---:R-:W-:-:S04]  /*3e20*/  DEPBAR.LE SB0, 0x1 ;  /* 0x000080400000791a */ /* 0x004fc80000000000 */
.L_x_68:
[----:B------:R-:W-:Y:S05]  /*3e30*/  BSYNC B0 ;  /* 0x0000000000007941 */ /* 0x000fea0003800000 */
.L_x_67:
[----:B------:R-:W-:Y:S01]  /*3e40*/  IADD3 R39, R15, 0x2200, RZ ;  /* 0x000022000f277810 */ /* 0x000fe20007ffe0ff */
[----:B------:R-:W-:Y:S04]  /*3e50*/  BAR.SYNC.DEFER_BLOCKING 0x1, 0x100 ;  /* 0x0044000000007b1d */ /* 0x000fe80000010000 */
[----:B------:R-:W-:Y:S02]  /*3e60*/  IMAD R39, R162, 0x2, R39 ;  /* 0x00000002a2277824 */ /* 0x000fe400078e0227 */
[----:B------:R-:W-:Y:S04]  /*3e70*/  BSSY B0, `(.L_x_69) ;  /* 0x0000009000007945 */ /* 0x000fe80003800000 */
[----:B------:R-:W-:Y:S05]  /*3e80*/  @P1 BRA `(.L_x_70) ;  /* 0x00000000001c1947 */ /* 0x000fea0003800000 */
[----:B------:R-:W-:-:S13]  /*3e90*/  ISETP.NE.AND P2, PT, R165, 0x3, PT ;  /* 0x00000003a500780c */ /* 0x000fda0003f45270 */
[----:B------:R-:W-:Y:S05]  /*3ea0*/  @!P2 BRA `(.L_x_71) ;  /* 0x000000000004a947 */ /* 0x000fea0003800000 */
[----:B------:R-:W-:Y:S01]  /*3eb0*/  BPT.TRAP 0x1 ;  /* 0x000000040000795c */ /* 0x000fe20000300000 */
.L_x_71:
[----:B------:R-:W-:-:S04]  /*3ec0*/  ULEA UR4, UR36, UR52, 0x3 ;  /* 0x0000003424047291 */ /* 0x000fc8000f8e183f */
[----:B------:R-:W-:-:S04]  /*3ed0*/  UIADD3 UR4, UR4, 0x60, URZ ;  /* 0x0000006004047890 */ /* 0x000fc8000fffe03f */
[----:B------:R-:W-:-:S09]  /*3ee0*/  UPRMT UR4, UR51, 0x654, UR4 ;  /* 0x0000065433047896 */ /* 0x000fd20008000004 */
[----:B------:R-:W-:Y:S03]  /*3ef0*/  SYNCS.ARRIVE.TRANS64.RED.A1T0 RZ, [UR4], RZ ;  /* 0x000000ffffff79a7 */ /* 0x000fe60008100404 */
.L_x_70:
[----:B------:R-:W-:Y:S05]  /*3f00*/  BSYNC B0 ;  /* 0x0000000000007941 */ /* 0x000fea0003800000 */
.L_x_69:
[----:B------:R-:W-:Y:S01]  /*3f10*/  UIADD3 UR36, UR36, 0x1, URZ ;  /* 0x0000000124247890 */ /* 0x000fe2000fffe03f */
[----:B------:R-:W-:Y:S01]  /*3f20*/  BSSY B0, `(.L_x_72) ;  /* 0x0000038000007945 */ /* 0x000fe20003800000 */
[----:B------:R-:W-:Y:S02]  /*3f30*/  IMAD.MOV.U32 R40, RZ, RZ, RZ ;  /* 0x000000ffff287224 */ /* 0x000fe400078e00ff */
[----:B------:R-:W-:-:S04]  /*3f40*/  UISETP.NE.AND UP0, UPT, UR36, 0x4, UPT ;  /* 0x000000042400788c */ /* 0x000fc8000bf05270 */
[----:B------:R-:W-:Y:S01]  /*3f50*/  USEL UR36, UR36, URZ, UP0 ;  /* 0x0000003f24247287 */ /* 0x000fe20008000000 */
[----:B------:R-:W-:Y:S11]  /*3f60*/  @P1 BRA `(.L_x_73) ;  /* 0x0000000000cc1947 */ /* 0x000ff60003800000 */
[----:B------:R-:W-:-:S13]  /*3f70*/  ISETP.NE.AND P2, PT, R165, 0x3, PT ;  /* 0x00000003a500780c */ /* 0x000fda0003f45270 */
[----:B------:R-:W-:Y:S05]  /*3f80*/  @!P2 BRA `(.L_x_74) ;  /* 0x000000000004a947 */ /* 0x000fea0003800000 */
[----:B------:R-:W-:Y:S01]  /*3f90*/  BPT.TRAP 0x1 ;  /* 0x000000040000795c */ /* 0x000fe20000300000 */
.L_x_74:
[C---:B-1----:R-:W-:Y:S01]  /*3fa0*/  LEA R4, R12.reuse, UR52, 0x3 ;  /* 0x000000340c047c11 */ /* 0x042fe2000f8e18ff */
[----:B------:R-:W-:Y:S01]  /*3fb0*/  VIADD R41, R12, 0x1 ;  /* 0x000000010c297836 */ /* 0x000fe20000000000 */
[----:B------:R-:W-:Y:S01]  /*3fc0*/  SHF.L.U32 R5, RZ, 0x1f, RZ ;  /* 0x0000001fff057819 */ /* 0x000fe200000006ff */
[----:B------:R-:W-:Y:S03]  /*3fd0*/  BSSY B1, `(.L_x_75) ;  /* 0x0000004000017945 */ /* 0x000fe60003800000 */
[----:B------:R-:W1:Y:S01]  /*3fe0*/  SYNCS.PHASECHK.TRANS64.TRYWAIT P2, [R4+URZ+0x40], R5 ;  /* 0x00004005040075a7 */ /* 0x000e62000804017f */
[----:B------:R-:W-:Y:S01]  /*3ff0*/  ISETP.NE.AND P4, PT, R41, 0x4, PT ;  /* 0x000000042900780c */ /* 0x000fe20003f85270 */
[----:B-1----:R-:W-:-:S12]  /*4000*/  @!P2 BRA `(.L_x_76) ;  /* 0x00000068003ca947 */ /* 0x002fd80003800000 */
.L_x_239:
[----:B------:R-:W-:Y:S05]  /*4010*/  BSYNC B1 ;  /* 0x0000000000017941 */ /* 0x000fea0003800000 */
.L_x_75:
[----:B------:R-:W-:Y:S05]  /*4020*/  @P3 BRA `(.L_x_77) ;  /* 0x0000000000943947 */ /* 0x000fea0003800000 */
[----:B------:R-:W-:Y:S01]  /*4030*/  LEA R23, R12, R21, 0xd ;  /* 0x000000150c177211 */ /* 0x000fe200078e68ff */
[----:B------:R-:W-:Y:S05]  /*4040*/  WARPSYNC.ALL ;  /* 0x0000000000007948 */ /* 0x000fea0003800000 */
[----:B-1----:R-:W-:Y:S01]  /*4050*/  IMAD R5, R162, 0x2, R23 ;  /* 0x00000002a2057824 */ /* 0x002fe200078e0217 */
[----:B------:R-:W1:Y:S05]  /*4060*/  LDSM.16.M88.4 R8, [R23] ;  /* 0x000000001708783b */ /* 0x000e6a0000000200 */
[----:B------:R-:W2:Y:S01]  /*4070*/  LDSM.16.M88.4 R4, [R5] ;  /* 0x000000000504783b */ /* 0x000ea20000000200 */
[----:B-1----:R-:W-:Y:S01]  /*4080*/  IMAD.U32 R28, R8, 0x10000, RZ ;  /* 0x00010000081c7824 */ /* 0x002fe200078e00ff */
[----:B------:R-:W-:Y:S01]  /*4090*/  SHF.L.U32 R24, R10, 0x10, RZ ;  /* 0x000000100a187819 */ /* 0x000fe200000006ff */
[----:B------:R-:W-:Y:S01]  /*40a0*/  IMAD.U32 R26, R9, 0x10000, RZ ;  /* 0x00010000091a7824 */ /* 0x000fe200078e00ff */
[----:B------:R-:W-:Y:S01]  /*40b0*/  LOP3.LUT R8, R8, 0xffff0000, RZ, 0xc0, !PT ;  /* 0xffff000008087812 */ /* 0x000fe200078ec0ff */
[----:B------:R-:W-:Y:S01]  /*40c0*/  IMAD.U32 R20, R11, 0x10000, RZ ;  /* 0x000100000b147824 */ /* 0x000fe200078e00ff */
[C---:B--2---:R-:W-:Y:S01]  /*40d0*/  LOP3.LUT R34, R5.reuse, 0xffff0000, RZ, 0xc0, !PT ;  /* 0xffff000005227812 */ /* 0x044fe200078ec0ff */
[----:B------:R-:W-:Y:S01]  /*40e0*/  IMAD.U32 R30, R4, 0x10000, RZ ;  /* 0x00010000041e7824 */ /* 0x000fe200078e00ff */
[----:B------:R-:W-:Y:S01]  /*40f0*/  SHF.L.U32 R36, R6, 0x10, RZ ;  /* 0x0000001006247819 */ /* 0x000fe200000006ff */
[----:B------:R-:W-:Y:S01]  /*4100*/  IMAD.U32 R32, R5, 0x10000, RZ ;  /* 0x0001000005207824 */ /* 0x000fe200078e00ff */
[----:B------:R-:W-:Y:S01]  /*4110*/  LOP3.LUT R12, R9, 0xffff0000, RZ, 0xc0, !PT ;  /* 0xffff0000090c7812 */ /* 0x000fe200078ec0ff */
[----:B------:R-:W-:Y:S01]  /*4120*/  IMAD.U32 R40, R7, 0x10000, RZ ;  /* 0x0001000007287824 */ /* 0x000fe200078e00ff */
[----:B------:R-:W-:Y:S01]  /*4130*/  LOP3.LUT R10, R10, 0xffff0000, RZ, 0xc0, !PT ;  /* 0xffff00000a0a7812 */ /* 0x000fe200078ec0ff */
[-C--:B------:R-:W-:Y:S01]  /*4140*/  FMUL R31, R32, R163.reuse ;  /* 0x000000a3201f7220 */ /* 0x080fe20000400000 */
        /* <DEDUP_REMOVED lines=19> */
.L_x_77:
[----:B------:R-:W-:Y:S02]  /*4280*/  SEL R40, RZ, 0x1, P4 ;  /* 0x00000001ff287807 */ /* 0x000fe40002000000 */
[----:B------:R-:W-:-:S07]  /*4290*/  SEL R12, R41, RZ, P4 ;  /* 0x000000ff290c7207 */ /* 0x000fce0002000000 */
.L_x_73:
[----:B------:R-:W-:Y:S05]  /*42a0*/  BSYNC B0 ;  /* 0x0000000000007941 */ /* 0x000fea0003800000 */
.L_x_72:
        /* <DEDUP_REMOVED lines=61> */
.L_x_79:
[----:B------:R-:W-:Y:S05]  /*4680*/  BSYNC B0 ;  /* 0x0000000000007941 */ /* 0x000fea0003800000 */
.L_x_78:
[----:B------:R-:W-:Y:S01]  /*4690*/  VIADD R41, R15, 0x4200 ;  /* 0x000042000f297836 */ /* 0x000fe20000000000 */
[----:B------:R-:W-:Y:S03]  /*46a0*/  BAR.SYNC.DEFER_BLOCKING 0x1, 0x100 ;  /* 0x0044000000007b1d */ /* 0x000fe60000010000 */
[----:B------:R-:W-:-:S03]  /*46b0*/  IMAD R41, R162, 0x2, R41 ;  /* 0x00000002a2297824 */ /* 0x000fc600078e0229 */
[----:B------:R-:W-:Y:S04]  /*46c0*/  BSSY B0, `(.L_x_80) ;  /* 0x0000009000007945 */ /* 0x000fe80003800000 */
[----:B------:R-:W-:Y:S05]  /*46d0*/  @P1 BRA `(.L_x_81) ;  /* 0x00000000001c1947 */ /* 0x000fea0003800000 */
[----:B------:R-:W-:-:S13]  /*46e0*/  ISETP.NE.AND P2, PT, R165, 0x3, PT ;  /* 0x00000003a500780c */ /* 0x000fda0003f45270 */
[----:B------:R-:W-:Y:S05]  /*46f0*/  @!P2 BRA `(.L_x_82) ;  /* 0x000000000004a947 */ /* 0x000fea0003800000 */
[----:B------:R-:W-:Y:S01]  /*4700*/  BPT.TRAP 0x1 ;  /* 0x000000040000795c */ /* 0x000fe20000300000 */
.L_x_82:
[----:B------:R-:W-:-:S04]  /*4710*/  ULEA UR4, UR36, UR52, 0x3 ;  /* 0x0000003424047291 */ /* 0x000fc8000f8e183f */
[----:B------:R-:W-:-:S04]  /*4720*/  UIADD3 UR4, UR4, 0x60, URZ ;  /* 0x0000006004047890 */ /* 0x000fc8000fffe03f */
[----:B------:R-:W-:-:S09]  /*4730*/  UPRMT UR4, UR51, 0x654, UR4 ;  /* 0x0000065433047896 */ /* 0x000fd20008000004 */
[----:B------:R-:W-:Y:S03]  /*4740*/  SYNCS.ARRIVE.TRANS64.RED.A1T0 RZ, [UR4], RZ ;  /* 0x000000ffffff79a7 */ /* 0x000fe60008100404 */
.L_x_81:
[----:B------:R-:W-:Y:S05]  /*4750*/  BSYNC B0 ;  /* 0x0000000000007941 */ /* 0x000fea0003800000 */
.L_x_80:
[----:B------:R-:W-:Y:S01]  /*4760*/  UIADD3 UR4, UR36, 0x1, URZ ;  /* 0x0000000124047890 */ /* 0x000fe2000fffe03f */
[----:B------:R-:W-:Y:S03]  /*4770*/  BSSY B0, `(.L_x_83) ;  /* 0x0000038000007945 */ /* 0x000fe60003800000 */
[----:B------:R-:W-:-:S04]  /*4780*/  UISETP.NE.AND UP0, UPT, UR4, 0x4, UPT ;  /* 0x000000040400788c */ /* 0x000fc8000bf05270 */
[----:B------:R-:W-:Y:S01]  /*4790*/  USEL UR5, UR4, URZ, UP0 ;  /* 0x0000003f04057287 */ /* 0x000fe20008000000 */
[----:B------:R-:W-:Y:S11]  /*47a0*/  @P1 BRA `(.L_x_84) ;  /* 0x0000000000d01947 */ /* 0x000ff60003800000 */
[----:B------:R-:W-:-:S13]  /*47b0*/  ISETP.NE.AND P2, PT, R165, 0x3, PT ;  /* 0x00000003a500780c */ /* 0x000fda0003f45270 */
[----:B------:R-:W-:Y:S05]  /*47c0*/  @!P2 BRA `(.L_x_85) ;  /* 0x000000000004a947 */ /* 0x000fea0003800000 */
[----:B------:R-:W-:Y:S01]  /*47d0*/  BPT.TRAP 0x1 ;  /* 0x000000040000795c */ /* 0x000fe20000300000 */
.L_x_85:
[----:B-1----:R-:W-:Y:S01]  /*47e0*/  LEA R5, R12, UR52, 0x3 ;  /* 0x000000340c057c11 */ /* 0x002fe2000f8e18ff */
[----:B------:R-:W-:Y:S01]  /*47f0*/  BSSY B1, `(.L_x_86) ;  /* 0x0000007000017945 */ /* 0x000fe20003800000 */
[----:B------:R-:W-:Y:S02]  /*4800*/  SHF.L.U32 R4, R40, 0x1f, RZ ;  /* 0x0000001f28047819 */ /* 0x000fe400000006ff */
[----:B------:R-:W-:Y:S02]  /*4810*/  IADD3 R43, R12, 0x1, RZ ;  /* 0x000000010c2b7810 */ /* 0x000fe40007ffe0ff */
[----:B------:R-:W1:Y:S02]  /*4820*/  SYNCS.PHASECHK.TRANS64.TRYWAIT P2, [R5+URZ+0x40], R4 ;  /* 0x00004004050075a7 */ /* 0x000e64000804017f */
[----:B------:R-:W-:-:S04]  /*4830*/  ISETP.NE.AND P4, PT, R43, 0x4, PT ;  /* 0x000000042b00780c */ /* 0x000fc80003f85270 */
[----:B------:R-:W-:Y:S01]  /*4840*/  SEL R45, RZ, 0x1, P4 ;  /* 0x00000001ff2d7807 */ /* 0x000fe20002000000 */
[----:B-1----:R-:W-:Y:S08]  /*4850*/  @!P2 BRA `(.L_x_87) ;  /* 0x00000060003ca947 */ /* 0x002ff00003800000 */
.L_x_240:
[----:B------:R-:W-:Y:S05]  /*4860*/  BSYNC B1 ;  /* 0x0000000000017941 */ /* 0x000fea0003800000 */
.L_x_86:
[----:B------:R-:W-:Y:S05]  /*4870*/  @P3 BRA `(.L_x_88) ;  /* 0x0000000000943947 */ /* 0x000fea0003800000 */
[----:B------:R-:W-:Y:S01]  /*4880*/  IMAD R23, R12, 0x2000, R21 ;  /* 0x000020000c177824 */ /* 0x000fe200078e0215 */
[----:B------:R-:W-:Y:S05]  /*4890*/  WARPSYNC.ALL ;  /* 0x0000000000007948 */ /* 0x000fea0003800000 */
[----:B-1----:R-:W-:Y:S01]  /*48a0*/  IMAD R5, R162, 0x2, R23 ;  /* 0x00000002a2057824 */ /* 0x002fe200078e0217 */
[----:B------:R-:W1:Y:S05]  /*48b0*/  LDSM.16.M88.4 R8, [R23] ;  /* 0x000000001708783b */ /* 0x000e6a0000000200 */
[----:B------:R-:W2:Y:S01]  /*48c0*/  LDSM.16.M88.4 R4, [R5] ;  /* 0x000000000504783b */ /* 0x000ea20000000200 */
[C---:B-1----:R-:W-:Y:S01]  /*48d0*/  IMAD.U32 R28, R8.reuse, 0x10000, RZ ;  /* 0x00010000081c7824 */ /* 0x042fe200078e00ff */
[----:B------:R-:W-:Y:S01]  /*48e0*/  LOP3.LUT R8, R8, 0xffff0000, RZ, 0xc0, !PT ;  /* 0xffff000008087812 */ /* 0x000fe200078ec0ff */
[----:B------:R-:W-:Y:S01]  /*48f0*/  IMAD.U32 R24, R10, 0x10000, RZ ;  /* 0x000100000a187824 */ /* 0x000fe200078e00ff */
[----:B------:R-:W-:Y:S01]  /*4900*/  SHF.L.U32 R26, R9, 0x10, RZ ;  /* 0x00000010091a7819 */ /* 0x000fe200000006ff */
[----:B------:R-:W-:Y:S01]  /*4910*/  IMAD.U32 R20, R11, 0x10000, RZ ;  /* 0x000100000b147824 */ /* 0x000fe200078e00ff */
[C---:B--2---:R-:W-:Y:S01]  /*4920*/  SHF.L.U32 R32, R5.reuse, 0x10, RZ ;  /* 0x0000001005207819 */ /* 0x044fe200000006ff */
[----:B------:R-:W-:Y:S01]  /*4930*/  IMAD.U32 R30, R4, 0x10000, RZ ;  /* 0x00010000041e7824 */ /* 0x000fe200078e00ff */
[----:B------:R-:W-:Y:S01]  /*4940*/  LOP3.LUT R34, R5, 0xffff0000, RZ, 0xc0, !PT ;  /* 0xffff000005227812 */ /* 0x000fe200078ec0ff */
        /* <DEDUP_REMOVED lines=24> */
.L_x_88:
[----:B------:R-:W-:Y:S02]  /*4ad0*/  LOP3.LUT R40, R40, R45, RZ, 0x3c, !PT ;  /* 0x0000002d28287212 */ /* 0x000fe400078e3cff */
[----:B------:R-:W-:-:S07]  /*4ae0*/  SEL R12, R43, RZ, P4 ;  /* 0x000000ff2b0c7207 */ /* 0x000fce0002000000 */
.L_x_84:
[----:B------:R-:W-:Y:S05]  /*4af0*/  BSYNC B0 ;  /* 0x0000000000007941 */ /* 0x000fea0003800000 */
.L_x_83:
        /* <DEDUP_REMOVED lines=61> */
.L_x_90:
[----:B------:R-:W-:Y:S05]  /*4ed0*/  BSYNC B0 ;  /* 0x0000000000007941 */ /* 0x000fea0003800000 */
.L_x_89:
[----:B-1----:R-:W-:Y:S01]  /*4ee0*/  VIADD R5, R15, 0x6200 ;  /* 0x000062000f057836 */ /* 0x002fe20000000000 */
[----:B------:R-:W-:Y:S04]  /*4ef0*/  BAR.SYNC.DEFER_BLOCKING 0x1, 0x100 ;  /* 0x0044000000007b1d */ /* 0x000fe80000010000 */
[----:B------:R-:W-:Y:S02]  /*4f00*/  LEA R38, R162, R5, 0x1 ;  /* 0x00000005a2267211 */ /* 0x000fe400078e08ff */
[----:B------:R-:W-:Y:S04]  /*4f10*/  BSSY B0, `(.L_x_91) ;  /* 0x0000009000007945 */ /* 0x000fe80003800000 */
[----:B------:R-:W-:Y:S05]  /*4f20*/  @P1 BRA `(.L_x_92) ;  /* 0x00000000001c1947 */ /* 0x000fea0003800000 */
[----:B------:R-:W-:-:S13]  /*4f30*/  ISETP.NE.AND P2, PT, R165, 0x3, PT ;  /* 0x00000003a500780c */ /* 0x000fda0003f45270 */
[----:B------:R-:W-:Y:S05]  /*4f40*/  @!P2 BRA `(.L_x_93) ;  /* 0x000000000004a947 */ /* 0x000fea0003800000 */
[----:B------:R-:W-:Y:S01]  /*4f50*/  BPT.TRAP 0x1 ;  /* 0x000000040000795c */ /* 0x000fe20000300000 */
.L_x_93:
[----:B------:R-:W-:-:S04]  /*4f60*/  ULEA UR4, UR5, UR52, 0x3 ;  /* 0x0000003405047291 */ /* 0x000fc8000f8e183f */
[----:B------:R-:W-:-:S04]  /*4f70*/  UIADD3 UR4, UR4, 0x60, URZ ;  /* 0x0000006004047890 */ /* 0x000fc8000fffe03f */
[----:B------:R-:W-:-:S09]  /*4f80*/  UPRMT UR4, UR51, 0x654, UR4 ;  /* 0x0000065433047896 */ /* 0x000fd20008000004 */
[----:B------:R-:W-:Y:S03]  /*4f90*/  SYNCS.ARRIVE.TRANS64.RED.A1T0 RZ, [UR4], RZ ;  /* 0x000000ffffff79a7 */ /* 0x000fe60008100404 */
.L_x_92:
[----:B------:R-:W-:Y:S05]  /*4fa0*/  BSYNC B0 ;  /* 0x0000000000007941 */ /* 0x000fea0003800000 */
.L_x_91:
        /* <DEDUP_REMOVED lines=8> */
.L_x_96:
[C---:B------:R-:W-:Y:S01]  /*5030*/  LEA R4, R12.reuse, UR52, 0x3 ;  /* 0x000000340c047c11 */ /* 0x040fe2000f8e18ff */
[----:B------:R-:W-:Y:S01]  /*5040*/  VIADD R43, R12, 0x1 ;  /* 0x000000010c2b7836 */ /* 0x000fe20000000000 */
[----:B------:R-:W-:Y:S01]  /*5050*/  SHF.L.U32 R5, R40, 0x1f, RZ ;  /* 0x0000001f28057819 */ /* 0x000fe200000006ff */
[----:B------:R-:W-:Y:S03]  /*5060*/  BSSY B1, `(.L_x_97) ;  /* 0x0000005000017945 */ /* 0x000fe60003800000 */
[----:B------:R-:W1:Y:S01]  /*5070*/  SYNCS.PHASECHK.TRANS64.TRYWAIT P2, [R4+URZ+0x40], R5 ;  /* 0x00004005040075a7 */ /* 0x000e62000804017f */
[----:B------:R-:W-:-:S04]  /*5080*/  ISETP.NE.AND P4, PT, R43, 0x4, PT ;  /* 0x000000042b00780c */ /* 0x000fc80003f85270 */
[----:B------:R-:W-:Y:S01]  /*5090*/  SEL R45, RZ, 0x1, P4 ;  /* 0x00000001ff2d7807 */ /* 0x000fe20002000000 */
[----:B-1----:R-:W-:Y:S08]  /*50a0*/  @!P2 BRA `(.L_x_98) ;  /* 0x00000058003ca947 */ /* 0x002ff00003800000 */
.L_x_241:
[----:B------:R-:W-:Y:S05]  /*50b0*/  BSYNC B1 ;  /* 0x0000000000017941 */ /* 0x000fea0003800000 */
.L_x_97:
[----:B------:R-:W-:Y:S05]  /*50c0*/  @P3 BRA `(.L_x_99) ;  /* 0x0000000000943947 */ /* 0x000fea0003800000 */
[----:B------:R-:W-:Y:S01]  /*50d0*/  IMAD R23, R12, 0x2000, R21 ;  /* 0x000020000c177824 */ /* 0x000fe200078e0215 */
[----:B------:R-:W-:Y:S05]  /*50e0*/  WARPSYNC.ALL ;  /* 0x0000000000007948 */ /* 0x000fea0003800000 */
[----:B-1----:R-:W-:Y:S01]  /*50f0*/  IMAD R5, R162, 0x2, R23 ;  /* 0x00000002a2057824 */ /* 0x002fe200078e0217 */
[----:B------:R-:W1:Y:S05]  /*5100*/  LDSM.16.M88.4 R8, [R23] ;  /* 0x000000001708783b */ /* 0x000e6a0000000200 */
[----:B------:R-:W2:Y:S01]  /*5110*/  LDSM.16.M88.4 R4, [R5] ;  /* 0x000000000504783b */ /* 0x000ea20000000200 */
[----:B-1----:R-:W-:Y:S01]  /*5120*/  SHF.L.U32 R28, R8, 0x10, RZ ;  /* 0x00000010081c7819 */ /* 0x002fe200000006ff */
[----:B------:R-:W-:Y:S01]  /*5130*/  IMAD.U32 R24, R10, 0x10000, RZ ;  /* 0x000100000a187824 */ /* 0x000fe200078e00ff */
[----:B------:R-:W-:Y:S01]  /*5140*/  LOP3.LUT R8, R8, 0xffff0000, RZ, 0xc0, !PT ;  /* 0xffff000008087812 */ /* 0x000fe200078ec0ff */
[C---:B------:R-:W-:Y:S01]  /*5150*/  IMAD.U32 R26, R9.reuse, 0x10000, RZ ;  /* 0x00010000091a7824 */ /* 0x040fe200078e00ff */
[----:B------:R-:W-:Y:S01]  /*5160*/  LOP3.LUT R12, R9, 0xffff0000, RZ, 0xc0, !PT ;  /* 0xffff0000090c7812 */ /* 0x000fe200078ec0ff */
[C---:B--2---:R-:W-:Y:S01]  /*5170*/  IMAD.U32 R32, R5.reuse, 0x10000, RZ ;  /* 0x0001000005207824 */ /* 0x044fe200078e00ff */
[----:B------:R-:W-:Y:S01]  /*5180*/  SHF.L.U32 R30, R4, 0x10, RZ ;  /* 0x00000010041e7819 */ /* 0x000fe200000006ff */
        /* <DEDUP_REMOVED lines=25> */
.L_x_99:
[----:B------:R-:W-:Y:S02]  /*5320*/  LOP3.LUT R40, R40, R45, RZ, 0x3c, !PT ;  /* 0x0000002d28287212 */ /* 0x000fe400078e3cff */
[----:B------:R-:W-:-:S07]  /*5330*/  SEL R12, R43, RZ, P4 ;  /* 0x000000ff2b0c7207 */ /* 0x000fce0002000000 */
.L_x_95:
[----:B------:R-:W-:Y:S05]  /*5340*/  BSYNC B0 ;  /* 0x0000000000007941 */ /* 0x000fea0003800000 */
.L_x_94:
        /* <DEDUP_REMOVED lines=43> */
[----:B------:R1:W-:Y:S01]  /*5600*/  STSM.16.M88.4 [R37], R8 ;  /* 0x0000000825007844 */ /* 0x0003e20000000200 */
        /* <DEDUP_REMOVED lines=17> */
.L_x_101:
[----:B------:R-:W-:Y:S05]  /*5720*/  BSYNC B0 ;  /* 0x0000000000007941 */ /* 0x000fea0003800000 */
.L_x_100:
[----:B------:R-:W-:Y:S06]  /*5730*/  BAR.SYNC.DEFER_BLOCKING 0x1, 0x100 ;  /* 0x0044000000007b1d */ /* 0x000fec0000010000 */
[----:B------:R-:W-:Y:S04]  /*5740*/  BSSY B0, `(.L_x_102) ;  /* 0x0000009000007945 */ /* 0x000fe80003800000 */
[----:B------:R-:W-:Y:S05]  /*5750*/  @P1 BRA `(.L_x_103) ;  /* 0x00000000001c1947 */ /* 0x000fea0003800000 */
[----:B------:R-:W-:-:S13]  /*5760*/  ISETP.NE.AND P2, PT, R165, 0x3, PT ;  /* 0x00000003a500780c */ /* 0x000fda0003f45270 */
[----:B------:R-:W-:Y:S05]  /*5770*/  @!P2 BRA `(.L_x_104) ;  /* 0x000000000004a947 */ /* 0x000fea0003800000 */
[----:B------:R-:W-:Y:S01]  /*5780*/  BPT.TRAP 0x1 ;  /* 0x000000040000795c */ /* 0x000fe20000300000 */
.L_x_104:
[----:B------:R-:W-:-:S04]  /*5790*/  ULEA UR4, UR5, UR52, 0x3 ;  /* 0x0000003405047291 */ /* 0x000fc8000f8e183f */
[----:B------:R-:W-:-:S04]  /*57a0*/  UIADD3 UR4, UR4, 0x60, URZ ;  /* 0x0000006004047890 */ /* 0x000fc8000fffe03f */
[----:B------:R-:W-:-:S09]  /*57b0*/  UPRMT UR4, UR51, 0x654, UR4 ;  /* 0x0000065433047896 */ /* 0x000fd20008000004 */
[----:B------:R-:W-:Y:S03]  /*57c0*/  SYNCS.ARRIVE.TRANS64.RED.A1T0 RZ, [UR4], RZ ;  /* 0x000000ffffff79a7 */ /* 0x000fe60008100404 */
.L_x_103:
[----:B------:R-:W-:Y:S05]  /*57d0*/  BSYNC B0 ;  /* 0x0000000000007941 */ /* 0x000fea0003800000 */
.L_x_102:
        /* <DEDUP_REMOVED lines=8> */
.L_x_107:
        /* <DEDUP_REMOVED lines=8> */
.L_x_242:
[----:B------:R-:W-:Y:S05]  /*58e0*/  BSYNC B1 ;  /* 0x0000000000017941 */ /* 0x000fea0003800000 */
.L_x_108:
        /* <DEDUP_REMOVED lines=38> */
.L_x_110:
[----:B------:R-:W-:Y:S02]  /*5b50*/  LOP3.LUT R40, R40, R43, RZ, 0x3c, !PT ;  /* 0x0000002b28287212 */ /* 0x000fe400078e3cff */
[----:B------:R-:W-:-:S07]  /*5b60*/  SEL R12, R37, RZ, P4 ;  /* 0x000000ff250c7207 */ /* 0x000fce0002000000 */
.L_x_106:
[----:B------:R-:W-:Y:S05]  /*5b70*/  BSYNC B0 ;  /* 0x0000000000007941 */ /* 0x000fea0003800000 */
.L_x_105:
        /* <DEDUP_REMOVED lines=61> */
.L_x_112:
[----:B------:R-:W-:Y:S05]  /*5f50*/  BSYNC B0 ;  /* 0x0000000000007941 */ /* 0x000fea0003800000 */
.L_x_111:
[----:B------:R-:W-:Y:S06]  /*5f60*/  BAR.SYNC.DEFER_BLOCKING 0x1, 0x100 ;  /* 0x0044000000007b1d */ /* 0x000fec0000010000 */
[----:B------:R-:W-:Y:S04]  /*5f70*/  BSSY B0, `(.L_x_113) ;  /* 0x0000009000007945 */ /* 0x000fe80003800000 */
[----:B------:R-:W-:Y:S05]  /*5f80*/  @P1 BRA `(.L_x_114) ;  /* 0x00000000001c1947 */ /* 0x000fea0003800000 */
[----:B------:R-:W-:-:S13]  /*5f90*/  ISETP.NE.AND P2, PT, R165, 0x3, PT ;  /* 0x00000003a500780c */ /* 0x000fda0003f45270 */
[----:B------:R-:W-:Y:S05]  /*5fa0*/  @!P2 BRA `(.L_x_115) ;  /* 0x000000000004a947 */ /* 0x000fea0003800000 */
[----:B------:R-:W-:Y:S01]  /*5fb0*/  BPT.TRAP 0x1 ;  /* 0x000000040000795c */ /* 0x000fe20000300000 */
.L_x_115:
[----:B------:R-:W-:-:S04]  /*5fc0*/  ULEA UR4, UR5, UR52, 0x3 ;  /* 0x0000003405047291 */ /* 0x000fc8000f8e183f */
[----:B------:R-:W-:-:S04]  /*5fd0*/  UIADD3 UR4, UR4, 0x60, URZ ;  /* 0x0000006004047890 */ /* 0x000fc8000fffe03f */
[----:B------:R-:W-:-:S09]  /*5fe0*/  UPRMT UR4, UR51, 0x654, UR4 ;  /* 0x0000065433047896 */ /* 0x000fd20008000004 */
[----:B------:R-:W-:Y:S03]  /*5ff0*/  SYNCS.ARRIVE.TRANS64.RED.A1T0 RZ, [UR4], RZ ;  /* 0x000000ffffff79a7 */ /* 0x000fe60008100404 */
.L_x_114:
[----:B------:R-:W-:Y:S05]  /*6000*/  BSYNC B0 ;  /* 0x0000000000007941 */ /* 0x000fea0003800000 */
.L_x_113:
        /* <DEDUP_REMOVED lines=8> */
.L_x_118:
[C---:B-1----:R-:W-:Y:S01]  /*6090*/  LEA R4, R12.reuse, UR52, 0x3 ;  /* 0x000000340c047c11 */ /* 0x042fe2000f8e18ff */
[----:B------:R-:W-:Y:S01]  /*60a0*/  VIADD R11, R12, 0x1 ;  /* 0x000000010c0b7836 */ /* 0x000fe20000000000 */
[----:B------:R-:W-:Y:S01]  /*60b0*/  SHF.L.U32 R5, R40, 0x1f, RZ ;  /* 0x0000001f28057819 */ /* 0x000fe200000006ff */
[----:B------:R-:W-:Y:S03]  /*60c0*/  BSSY B1, `(.L_x_119) ;  /* 0x0000005000017945 */ /* 0x000fe60003800000 */
[----:B------:R-:W1:Y:S01]  /*60d0*/  SYNCS.PHASECHK.TRANS64.TRYWAIT P2, [R4+URZ+0x40], R5 ;  /* 0x00004005040075a7 */ /* 0x000e62000804017f */
[----:B------:R-:W-:-:S04]  /*60e0*/  ISETP.NE.AND P4, PT, R11, 0x4, PT ;  /* 0x000000040b00780c */ /* 0x000fc80003f85270 */
[----:B------:R-:W-:Y:S01]  /*60f0*/  SEL R37, RZ, 0x1, P4 ;  /* 0x00000001ff257807 */ /* 0x000fe20002000000 */
[----:B-1----:R-:W-:Y:S08]  /*6100*/  @!P2 BRA `(.L_x_120) ;  /* 0x00000048004ca947 */ /* 0x002ff00003800000 */
.L_x_243:
[----:B------:R-:W-:Y:S05]  /*6110*/  BSYNC B1 ;  /* 0x0000000000017941 */ /* 0x000fea0003800000 */
.L_x_119:
[----:B------:R-:W-:Y:S05]  /*6120*/  @P3 BRA `(.L_x_121) ;  /* 0x0000000000943947 */ /* 0x000fea0003800000 */
[----:B------:R-:W-:Y:S01]  /*6130*/  LEA R9, R12, R21, 0xd ;  /* 0x000000150c097211 */ /* 0x000fe200078e68ff */
[----:B------:R-:W-:Y:S05]  /*6140*/  WARPSYNC.ALL ;  /* 0x0000000000007948 */ /* 0x000fea0003800000 */
[----:B------:R-:W-:Y:S01]  /*6150*/  IMAD R32, R162, 0x2, R9 ;  /* 0x00000002a2207824 */ /* 0x000fe200078e0209 */
[----:B-1----:R-:W1:Y:S05]  /*6160*/  LDSM.16.M88.4 R4, [R9] ;  /* 0x000000000904783b */ /* 0x002e6a0000000200 */
        /* <DEDUP_REMOVED lines=33> */
.L_x_121:
[----:B------:R-:W-:Y:S02]  /*6380*/  LOP3.LUT R40, R40, R37, RZ, 0x3c, !PT ;  /* 0x0000002528287212 */ /* 0x000fe400078e3cff */
[----:B------:R-:W-:-:S07]  /*6390*/  SEL R12, R11, RZ, P4 ;  /* 0x000000ff0b0c7207 */ /* 0x000fce0002000000 */
.L_x_117:
[----:B------:R-:W-:Y:S05]  /*63a0*/  BSYNC B0 ;  /* 0x0000000000007941 */ /* 0x000fea0003800000 */
.L_x_116:
        /* <DEDUP_REMOVED lines=61> */
.L_x_123:
[----:B------:R-:W-:Y:S05]  /*6780*/  BSYNC B0 ;  /* 0x0000000000007941 */ /* 0x000fea0003800000 */
.L_x_122:
[----:B------:R-:W-:Y:S06]  /*6790*/  BAR.SYNC.DEFER_BLOCKING 0x1, 0x100 ;  /* 0x0044000000007b1d */ /* 0x000fec0000010000 */
[----:B------:R-:W-:Y:S04]  /*67a0*/  BSSY B0, `(.L_x_124) ;  /* 0x0000009000007945 */ /* 0x000fe80003800000 */
[----:B------:R-:W-:Y:S05]  /*67b0*/  @P1 BRA `(.L_x_125) ;  /* 0x00000000001c1947 */ /* 0x000fea0003800000 */
[----:B------:R-:W-:-:S13]  /*67c0*/  ISETP.NE.AND P2, PT, R165, 0x3, PT ;  /* 0x00000003a500780c */ /* 0x000fda0003f45270 */
[----:B------:R-:W-:Y:S05]  /*67d0*/  @!P2 BRA `(.L_x_126) ;  /* 0x000000000004a947 */ /* 0x000fea0003800000 */
[----:B------:R-:W-:Y:S01]  /*67e0*/  BPT.TRAP 0x1 ;  /* 0x000000040000795c */ /* 0x000fe20000300000 */
.L_x_126:
[----:B------:R-:W-:-:S04]  /*67f0*/  ULEA UR4, UR5, UR52, 0x3 ;  /* 0x0000003405047291 */ /* 0x000fc8000f8e183f */
[----:B------:R-:W-:-:S04]  /*6800*/  UIADD3 UR4, UR4, 0x60, URZ ;  /* 0x0000006004047890 */ /* 0x000fc8000fffe03f */
[----:B------:R-:W-:-:S09]  /*6810*/  UPRMT UR4, UR51, 0x654, UR4 ;  /* 0x0000065433047896 */ /* 0x000fd20008000004 */
[----:B------:R-:W-:Y:S03]  /*6820*/  SYNCS.ARRIVE.TRANS64.RED.A1T0 RZ, [UR4], RZ ;  /* 0x000000ffffff79a7 */ /* 0x000fe60008100404 */
.L_x_125:
[----:B------:R-:W-:Y:S05]  /*6830*/  BSYNC B0 ;  /* 0x0000000000007941 */ /* 0x000fea0003800000 */
.L_x_124:
        /* <DEDUP_REMOVED lines=8> */
.L_x_129:
[----:B------:R-:W-:Y:S01]  /*68c0*/  SHF.L.U32 R40, R40, 0x1f, RZ ;  /* 0x0000001f28287819 */ /* 0x000fe200000006ff */
[----:B------:R-:W-:Y:S01]  /*68d0*/  BSSY B1, `(.L_x_130) ;  /* 0x0000004000017945 */ /* 0x000fe20003800000 */
[----:B-1----:R-:W-:-:S04]  /*68e0*/  LEA R5, R12, UR52, 0x3 ;  /* 0x000000340c057c11 */ /* 0x002fc8000f8e18ff */
[----:B------:R-:W1:Y:S02]  /*68f0*/  SYNCS.PHASECHK.TRANS64.TRYWAIT P2, [R5+URZ+0x40], R40 ;  /* 0x00004028050075a7 */ /* 0x000e64000804017f */
[----:B-1----:R-:W-:Y:S05]  /*6900*/  @!P2 BRA `(.L_x_131) ;  /* 0x000000400060a947 */ /* 0x002fea0003800000 */
.L_x_244:
[----:B------:R-:W-:Y:S05]  /*6910*/  BSYNC B1 ;  /* 0x0000000000017941 */ /* 0x000fea0003800000 */
.L_x_130:
[----:B------:R-:W-:Y:S05]  /*6920*/  @P3 BRA `(.L_x_128) ;  /* 0x0000000000943947 */ /* 0x000fea0003800000 */
[----:B------:R-:W-:Y:S01]  /*6930*/  IMAD R21, R12, 0x2000, R21 ;  /* 0x000020000c157824 */ /* 0x000fe200078e0215 */
[----:B------:R-:W-:Y:S05]  /*6940*/  WARPSYNC.ALL ;  /* 0x0000000000007948 */ /* 0x000fea0003800000 */
[----:B------:R-:W-:Y:S01]  /*6950*/  IMAD R4, R162, 0x2, R21 ;  /* 0x00000002a2047824 */ /* 0x000fe200078e0215 */
[----:B------:R-:W2:Y:S05]  /*6960*/  LDSM.16.M88.4 R8, [R21] ;  /* 0x000000001508783b */ /* 0x000eaa0000000200 */
[----:B-1----:R-:W1:Y:S01]  /*6970*/  LDSM.16.M88.4 R4, [R4] ;  /* 0x000000000404783b */ /* 0x002e620000000200 */
[----:B--2---:R-:W-:Y:S01]  /*6980*/  SHF.L.U32 R28, R8, 0x10, RZ ;  /* 0x00000010081c7819 */ /* 0x004fe200000006ff */
[----:B------:R-:W-:Y:S01]  /*6990*/  IMAD.U32 R24, R10, 0x10000, RZ ;  /* 0x000100000a187824 */ /* 0x000fe200078e00ff */
[----:B------:R-:W-:Y:S01]  /*69a0*/  LOP3.LUT R8, R8, 0xffff0000, RZ, 0xc0, !PT ;  /* 0xffff000008087812 */ /* 0x000fe200078ec0ff */
[----:B------:R-:W-:Y:S01]  /*69b0*/  IMAD.U32 R26, R9, 0x10000, RZ ;  /* 0x00010000091a7824 */ /* 0x000fe200078e00ff */
[----:B------:R-:W-:Y:S01]  /*69c0*/  LOP3.LUT R10, R10, 0xffff0000, RZ, 0xc0, !PT ;  /* 0xffff00000a0a7812 */ /* 0x000fe200078ec0ff */
[C---:B-1----:R-:W-:Y:S01]  /*69d0*/  IMAD.U32 R12, R4.reuse, 0x10000, RZ ;  /* 0x00010000040c7824 */ /* 0x042fe200078e00ff */
[----:B------:R-:W-:Y:S01]  /*69e0*/  SHF.L.U32 R36, R7, 0x10, RZ ;  /* 0x0000001007247819 */ /* 0x000fe200000006ff */
[C---:B------:R-:W-:Y:S01]  /*69f0*/  IMAD.U32 R32, R5.reuse, 0x10000, RZ ;  /* 0x0001000005207824 */ /* 0x040fe200078e00ff */
        /* <DEDUP_REMOVED lines=24> */
.L_x_128:
[----:B------:R-:W-:Y:S05]  /*6b80*/  BSYNC B0 ;  /* 0x0000000000007941 */ /* 0x000fea0003800000 */
.L_x_127:
[C-C-:B-1----:R-:W-:Y:S01]  /*6b90*/  FFMA R5, R158.reuse, R136, R3.reuse ;  /* 0x000000889e057223 */ /* 0x142fe20000000003 */
[C-C-:B------:R-:W-:Y:S01]  /*6ba0*/  FFMA R4, R158.reuse, R137, R3.reuse ;  /* 0x000000899e047223 */ /* 0x140fe20000000003 */
[C-C-:B------:R-:W-:Y:S01]  /*6bb0*/  FFMA R7, R158.reuse, R140, R3.reuse ;  /* 0x0000008c9e077223 */ /* 0x140fe20000000003 */
[C-C-:B------:R-:W-:Y:S01]  /*6bc0*/  FFMA R8, R158.reuse, R141, R3.reuse ;  /* 0x0000008d9e087223 */ /* 0x140fe20000000003 */
[C-C-:B------:R-:W-:Y:S01]  /*6bd0*/  FFMA R144, R158.reuse, R144, R3.reuse ;  /* 0x000000909e907223 */ /* 0x140fe20000000003 */
[C-C-:B------:R-:W-:Y:S01]  /*6be0*/  FFMA R145, R158.reuse, R145, R3.reuse ;  /* 0x000000919e917223 */ /* 0x140fe20000000003 */
[C-C-:B------:R-:W-:Y:S01]  /*6bf0*/  FFMA R148, R158.reuse, R148, R3.reuse ;  /* 0x000000949e947223 */ /* 0x140fe20000000003 */
[C---:B------:R-:W-:Y:S01]  /*6c00*/  FFMA R149, R158.reuse, R149, R3 ;  /* 0x000000959e957223 */ /* 0x040fe20000000003 */
[C-C-:B------:R-:W-:Y:S01]  /*6c10*/  FFMA R3, R158.reuse, R138, R13.reuse ;  /* 0x0000008a9e037223 */ /* 0x140fe2000000000d */
[C-C-:B------:R-:W-:Y:S01]  /*6c20*/  FFMA R6, R158.reuse, R139, R13.reuse ;  /* 0x0000008b9e067223 */ /* 0x140fe2000000000d */
[C-C-:B------:R-:W-:Y:S01]  /*6c30*/  FFMA R9, R158.reuse, R142, R13.reuse ;  /* 0x0000008e9e097223 */ /* 0x140fe2000000000d */
[C-C-:B------:R-:W-:Y:S01]  /*6c40*/  FFMA R143, R158.reuse, R143, R13.reuse ;  /* 0x0000008f9e8f7223 */ /* 0x140fe2000000000d */
[C-C-:B------:R-:W-:Y:S01]  /*6c50*/  FFMA R146, R158.reuse, R146, R13.reuse ;  /* 0x000000929e927223 */ /* 0x140fe2000000000d */
[C-C-:B------:R-:W-:Y:S01]  /*6c60*/  FFMA R147, R158.reuse, R147, R13.reuse ;  /* 0x000000939e937223 */ /* 0x140fe2000000000d */
[C-C-:B------:R-:W-:Y:S01]  /*6c70*/  FFMA R150, R158.reuse, R150, R13.reuse ;  /* 0x000000969e967223 */ /* 0x140fe2000000000d */
[----:B------:R-:W-:Y:S01]  /*6c80*/  FFMA R13, R158, R151, R13 ;  /* 0x000000979e0d7223 */ /* 0x000fe2000000000d */
        /* <DEDUP_REMOVED lines=19> */
[----:B------:R-:W-:Y:S01]  /*6dc0*/  BSSY B0, `(.L_x_132) ;  /* 0x000001a000007945 */ /* 0x000fe20003800000 */
[----:B------:R-:W-:-:S02]  /*6dd0*/  F2FP.RELU.BF16.F32.PACK_AB R6, R8, R7 ;  /* 0x000000070806723e */ /* 0x000fc400000018ff */
[----:B------:R-:W-:Y:S02]  /*6de0*/  F2FP.RELU.BF16.F32.PACK_AB R144, R145, R144 ;  /* 0x000000909190723e */ /* 0x000fe400000018ff */
[----:B------:R-:W-:Y:S02]  /*6df0*/  F2FP.RELU.BF16.F32.PACK_AB R7, R14, R9 ;  /* 0x000000090e07723e */ /* 0x000fe400000018ff */
[----:B------:R-:W-:Y:S02]  /*6e00*/  F2FP.RELU.BF16.F32.PACK_AB R145, R147, R146 ;  /* 0x000000929391723e */ /* 0x000fe400000018ff */
[----:B------:R-:W-:Y:S01]  /*6e10*/  F2FP.RELU.BF16.F32.PACK_AB R146, R149, R148 ;  /* 0x000000949592723e */ /* 0x000fe200000018ff */
[----:B------:R1:W-:Y:S01]  /*6e20*/  STSM.16.M88.4 [R15+0x6200], R4 ;  /* 0x006200040f007844 */ /* 0x0003e20000000200 */
        /* <DEDUP_REMOVED lines=19> */
.L_x_133:
[----:B------:R-:W-:Y:S05]  /*6f60*/  BSYNC B0 ;  /* 0x0000000000007941 */ /* 0x000fea0003800000 */
.L_x_132:
[----:B------:R-:W-:Y:S06]  /*6f70*/  BAR.SYNC.DEFER_BLOCKING 0x1, 0x100 ;  /* 0x0044000000007b1d */ /* 0x000fec0000010000 */
[----:B------:R-:W-:Y:S04]  /*6f80*/  BSSY B0, `(.L_x_134) ;  /* 0x0000009000007945 */ /* 0x000fe80003800000 */
[----:B------:R-:W-:Y:S05]  /*6f90*/  @P1 BRA `(.L_x_135) ;  /* 0x00000000001c1947 */ /* 0x000fea0003800000 */
[----:B------:R-:W-:-:S13]  /*6fa0*/  ISETP.NE.AND P0, PT, R165, 0x3, PT ;  /* 0x00000003a500780c */ /* 0x000fda0003f05270 */
[----:B------:R-:W-:Y:S05]  /*6fb0*/  @!P0 BRA `(.L_x_136) ;  /* 0x0000000000048947 */ /* 0x000fea0003800000 */
[----:B------:R-:W-:Y:S01]  /*6fc0*/  BPT.TRAP 0x1 ;  /* 0x000000040000795c */ /* 0x000fe20000300000 */
.L_x_136:
[----:B------:R-:W-:-:S04]  /*6fd0*/  ULEA UR4, UR36, UR52, 0x3 ;  /* 0x0000003424047291 */ /* 0x000fc8000f8e183f */
[----:B------:R-:W-:-:S04]  /*6fe0*/  UIADD3 UR4, UR4, 0x60, URZ ;  /* 0x0000006004047890 */ /* 0x000fc8000fffe03f */
[----:B------:R-:W-:-:S09]  /*6ff0*/  UPRMT UR4, UR51, 0x654, UR4 ;  /* 0x0000065433047896 */ /* 0x000fd20008000004 */
[----:B------:R-:W-:Y:S03]  /*7000*/  SYNCS.ARRIVE.TRANS64.RED.A1T0 RZ, [UR4], RZ ;  /* 0x000000ffffff79a7 */ /* 0x000fe60008100404 */
.L_x_135:
[----:B------:R-:W-:Y:S05]  /*7010*/  BSYNC B0 ;  /* 0x0000000000007941 */ /* 0x000fea0003800000 */
.L_x_134:
[----:B------:R-:W-:Y:S01]  /*7020*/  IADD3 R16, P0, R16, UR46, RZ ;  /* 0x0000002e10107c10 */ /* 0x000fe2000ff1e0ff */
[----:B------:R-:W-:Y:S01]  /*7030*/  ULDC.64 UR4, c[0x0][0x8f8] ;  /* 0x00023e0000047ab9 */ /* 0x000fe20000000a00 */
[----:B------:R-:W-:Y:S01]  /*7040*/  UIADD3 UR36, UR36, 0x1, URZ ;  /* 0x0000000124247890 */ /* 0x000fe2000fffe03f */
[----:B------:R-:W-:Y:S01]  /*7050*/  PRMT R3, RZ, 0x7610, R3 ;  /* 0x00007610ff037816 */ /* 0x000fe20000000003 */
[----:B------:R-:W-:Y:S01]  /*7060*/  UMOV UR43, 0xffffffff ;  /* 0xffffffff002b7882 */ /* 0x000fe20000000000 */
[----:B------:R-:W-:Y:S01]  /*7070*/  IADD3.X R17, R17, UR38, RZ, P0, !PT ;  /* 0x0000002611117c10 */ /* 0x000fe200087fe4ff */
[----:B------:R-:W-:Y:S01]  /*7080*/  UISETP.NE.AND UP0, UPT, UR36, 0x4, UPT ;  /* 0x000000042400788c */ /* 0x000fe2000bf05270 */
[----:B------:R-:W-:Y:S01]  /*7090*/  ISETP.GE.U32.AND P0, PT, R16, UR4, PT ;  /* 0x0000000410007c0c */ /* 0x000fe2000bf06070 */
[----:B------:R-:W-:Y:S01]  /*70a0*/  IMAD.MOV.U32 R154, RZ, RZ, -0x1 ;  /* 0xffffffffff9a7424 */ /* 0x000fe200078e00ff */
[----:B------:R-:W-:Y:S01]  /*70b0*/  MOV R155, 0xffffffff ;  /* 0xffffffff009b7802 */ /* 0x000fe20000000f00 */
[----:B------:R-:W-:Y:S01]  /*70c0*/  USEL UR36, UR36, URZ, UP0 ;  /* 0x0000003f24247287 */ /* 0x000fe20008000000 */
[----:B------:R-:W-:-:S13]  /*70d0*/  ISETP.GE.U32.AND.EX P0, PT, R17, UR5, PT, P0 ;  /* 0x0000000511007c0c */ /* 0x000fda000bf06100 */
[----:B------:R-:W-:Y:S05]  /*70e0*/  @P0 BRA `(.L_x_137) ;  /* 0x0000000400640947 */ /* 0x000fea0003800000 */
[----:B------:R-:W2:Y:S01]  /*70f0*/  S2R R23, SR_CTAID.X ;  /* 0x0000000000177919 */ /* 0x000ea20000002500 */
[----:B------:R-:W3:Y:S01]  /*7100*/  LDC.64 R10, c[0x0][0x8d0] ;  /* 0x00023400ff0a7b82 */ /* 0x000ee20000000a00 */
[----:B------:R-:W-:Y:S01]  /*7110*/  ULDC UR4, c[0x0][0x150] ;  /* 0x0000540000047ab9 */ /* 0x000fe20000000800 */
[----:B------:R-:W-:Y:S01]  /*7120*/  IMAD.MOV.U32 R8, RZ, RZ, R16 ;  /* 0x000000ffff087224 */ /* 0x000fe200078e0010 */
[----:B------:R-:W4:Y:S01]  /*7130*/  S2R R25, SR_CTAID.Y ;  /* 0x0000000000197919 */ /* 0x000f220000002600 */
[----:B------:R-:W-:-:S04]  /*7140*/  IMAD.MOV.U32 R9, RZ, RZ, R17 ;  /* 0x000000ffff097224 */ /* 0x000fc800078e0011 */
[----:B------:R-:W1:Y:S08]  /*7150*/  LDC R26, c[0x0][0x144] ;  /* 0x00005100ff1a7b82 */ /* 0x000e700000000800 */
[----:B------:R-:W1:Y:S08]  /*7160*/  LDC R12, c[0x0][0x8d8] ;  /* 0x00023600ff0c7b82 */ /* 0x000e700000000800 */
[----:B------:R-:W1:Y:S01]  /*7170*/  LDC.64 R20, c[0x0][0x8c8] ;  /* 0x00023200ff147b82 */ /* 0x000e620000000a00 */
[----:B---3--:R-:W-:-:S04]  /*7180*/  ISETP.NE.U32.AND P0, PT, R10, RZ, PT ;  /* 0x000000ff0a00720c */ /* 0x008fc80003f05070 */
[----:B------:R-:W-:Y:S02]  /*7190*/  ISETP.NE.AND.EX P0, PT, R11, RZ, PT, P0 ;  /* 0x000000ff0b00720c */ /* 0x000fe40003f05300 */
[----:B--2---:R-:W-:-:S05]  /*71a0*/  I2FP.F32.U32 R3, R23 ;  /* 0x0000001700037245 */ /* 0x004fca0000201000 */
[----:B------:R-:W-:-:S04]  /*71b0*/  FMUL R3, R3, UR4 ;  /* 0x0000000403037c20 */ /* 0x000fc80008400000 */
[----:B------:R2:W3:Y:S02]  /*71c0*/  F2I.U32.TRUNC.NTZ R24, R3 ;  /* 0x0000000300187305 */ /* 0x0004e4000020f000 */
[----:B----4-:R-:W-:Y:S05]  /*71d0*/  @!P0 BRA `(.L_x_138) ;  /* 0x0000000000288947 */ /* 0x010fea0003800000 */
[----:B--2---:R-:W2:Y:S02]  /*71e0*/  LDC R3, c[0x0][0x8dc] ;  /* 0x00023700ff037b82 */ /* 0x004ea40000000800 */
[----:B--2---:R-:W-:-:S04]  /*71f0*/  IADD3 R3, P0, R16, R3, RZ ;  /* 0x0000000310037210 */ /* 0x004fc80007f1e0ff */
[----:B------:R-:W-:-:S05]  /*7200*/  IADD3.X R13, RZ, R17, RZ, P0, !PT ;  /* 0x00000011ff0d7210 */ /* 0x000fca00007fe4ff */
[----:B-1----:R-:W-:-:S04]  /*7210*/  IMAD.WIDE.U32 R4, R13, R10, RZ ;  /* 0x0000000a0d047225 */ /* 0x002fc800078e00ff */
[----:B------:R-:W-:-:S04]  /*7220*/  IMAD.WIDE.U32 R6, P0, R3, R11, R4 ;  /* 0x0000000b03067225 */ /* 0x000fc80007800004 */
[----:B------:R-:W-:-:S04]  /*7230*/  IMAD.WIDE.U32 R4, R3, R10, RZ ;  /* 0x0000000a03047225 */ /* 0x000fc800078e00ff */
[----:B------:R-:W-:Y:S01]  /*7240*/  IMAD.X R9, RZ, RZ, RZ, P0 ;  /* 0x000000ffff097224 */ /* 0x000fe200000e06ff */
[----:B------:R-:W-:Y:S01]  /*7250*/  IADD3 RZ, P0, R5, R6, RZ ;  /* 0x0000000605ff7210 */ /* 0x000fe20007f1e0ff */
[----:B------:R-:W-:-:S04]  /*7260*/  IMAD.MOV.U32 R8, RZ, RZ, R7 ;  /* 0x000000ffff087224 */ /* 0x000fc800078e0007 */
[----:B------:R-:W-:-:S08]  /*7270*/  IMAD.WIDE.U32.X R8, R13, R11, R8, P0 ;  /* 0x0000000b0d087225 */ /* 0x000fd000000e0408 */
.L_x_138:
[-CC-:B-1----:R-:W-:Y:S01]  /*7280*/  SHF.R.U64 R32, R8, R12.reuse, R9.reuse ;  /* 0x0000000c08207219 */ /* 0x182fe20000001209 */
[----:B------:R-:W1:Y:S01]  /*7290*/  LDC.64 R14, c[0x0][0x8e8] ;  /* 0x00023a00ff0e7b82 */ /* 0x000e620000000a00 */
[----:B--2---:R-:W-:Y:S01]  /*72a0*/  SHF.R.U32.HI R3, RZ, R12, R9 ;  /* 0x0000000cff037219 */ /* 0x004fe20000011609 */
[----:B------:R-:W-:Y:S01]  /*72b0*/  ULDC UR4, c[0x0][0x154] ;  /* 0x0000550000047ab9 */ /* 0x000fe20000000800 */
[----:B------:R-:W-:Y:S02]  /*72c0*/  IADD3 R7, P0, RZ, -R32, RZ ;  /* 0x80000020ff077210 */ /* 0x000fe40007f1e0ff */
[----:B---3--:R-:W-:-:S03]  /*72d0*/  IADD3 R24, -R24, RZ, RZ ;  /* 0x000000ff18187210 */ /* 0x008fc60007ffe1ff */
[----:B------:R-:W2:Y:S01]  /*72e0*/  LDC R8, c[0x0][0x8c0] ;  /* 0x00023000ff087b82 */ /* 0x000ea20000000800 */
[----:B------:R-:W-:Y:S02]  /*72f0*/  IMAD.X R3, RZ, RZ, ~R3, P0 ;  /* 0x000000ffff037224 */ /* 0x000fe400000e0e03 */
[----:B------:R-:W-:-:S04]  /*7300*/  IMAD.WIDE.U32 R4, R7, R20, R16 ;  /* 0x0000001407047225 */ /* 0x000fc800078e0010 */
[----:B------:R-:W-:Y:S01]  /*7310*/  IMAD R6, R3, R20, RZ ;  /* 0x0000001403067224 */ /* 0x000fe200078e02ff */
[----:B------:R-:W3:Y:S01]  /*7320*/  LDC R28, c[0x0][0x8b0] ;  /* 0x00022c00ff1c7b82 */ /* 0x000ee20000000800 */
[----:B------:R-:W-:Y:S02]  /*7330*/  IMAD R26, R26, R24, R23 ;  /* 0x000000181a1a7224 */ /* 0x000fe400078e0217 */
[----:B------:R-:W-:Y:S02]  /*7340*/  IMAD R3, R7, R21, R6 ;  /* 0x0000001507037224 */ /* 0x000fe400078e0206 */
[----:B------:R-:W-:Y:S02]  /*7350*/  IMAD.MOV.U32 R7, RZ, RZ, 0x1 ;  /* 0x00000001ff077424 */ /* 0x000fe400078e00ff */
[----:B------:R-:W-:Y:S01]  /*7360*/  IMAD.IADD R3, R5, 0x1, R3 ;  /* 0x0000000105037824 */ /* 0x000fe200078e0203 */
[----:B------:R-:W4:Y:S01]  /*7370*/  LDC R30, c[0x0][0x900] ;  /* 0x00024000ff1e7b82 */ /* 0x000f220000000800 */
[----:B------:R-:W-:-:S02]  /*7380*/  I2FP.F32.U32 R5, R25 ;  /* 0x0000001900057245 */ /* 0x000fc40000201000 */
[----:B-1----:R-:W-:-:S03]  /*7390*/  ISETP.NE.U32.AND P0, PT, R14, RZ, PT ;  /* 0x000000ff0e00720c */ /* 0x002fc60003f05070 */
[----:B------:R-:W-:Y:S01]  /*73a0*/  FMUL R6, R5, UR4 ;  /* 0x0000000405067c20 */ /* 0x000fe20008400000 */
[----:B------:R-:W-:Y:S01]  /*73b0*/  ISETP.NE.AND.EX P0, PT, R15, RZ, PT, P0 ;  /* 0x000000ff0f00720c */ /* 0x000fe20003f05300 */
[----:B------:R-:W1:Y:S01]  /*73c0*/  LDC R24, c[0x0][0x148] ;  /* 0x00005200ff187b82 */ /* 0x000e620000000800 */
[-CC-:B--2---:R-:W-:Y:S01]  /*73d0*/  SHF.R.U64 R12, R4, R8.reuse, R3.reuse ;  /* 0x00000008040c7219 */ /* 0x184fe20000001203 */
[----:B------:R2:W1:Y:S01]  /*73e0*/  F2I.U32.TRUNC.NTZ R20, R6 ;  /* 0x0000000600147305 */ /* 0x000462000020f000 */
[----:B------:R-:W-:Y:S01]  /*73f0*/  SHF.R.U32.HI R3, RZ, R8, R3 ;  /* 0x00000008ff037219 */ /* 0x000fe20000011603 */
[----:B------:R-:W-:-:S04]  /*7400*/  IMAD.MOV.U32 R5, RZ, RZ, -0x1 ;  /* 0xffffffffff057424 */ /* 0x000fc800078e00ff */
[----:B------:R-:W1:Y:S01]  /*7410*/  LDC R21, c[0x0][0x8a8] ;  /* 0x00022a00ff157b82 */ /* 0x000e620000000800 */
[-CC-:B---3--:R-:W-:Y:S02]  /*7420*/  SHF.R.U64 R10, R12, R28.reuse, R3.reuse ;  /* 0x0000001c0c0a7219 */ /* 0x188fe40000001203 */
[----:B------:R-:W-:-:S05]  /*7430*/  SHF.R.U32.HI R3, RZ, R28, R3 ;  /* 0x0000001cff037219 */ /* 0x000fca0000011603 */
[----:B------:R-:W3:Y:S01]  /*7440*/  LDC R27, c[0x0][0x8f0] ;  /* 0x00023c00ff1b7b82 */ /* 0x000ee20000000800 */
[-C--:B----4-:R-:W-:Y:S02]  /*7450*/  SHF.L.U32 R4, R5, R30.reuse, RZ ;  /* 0x0000001e05047219 */ /* 0x090fe400000006ff */
[--C-:B------:R-:W-:Y:S02]  /*7460*/  SHF.R.U64 R13, R10, R30, R3.reuse ;  /* 0x0000001e0a0d7219 */ /* 0x100fe40000001203 */
[----:B------:R-:W-:Y:S02]  /*7470*/  LOP3.LUT R23, RZ, R4, RZ, 0x33, !PT ;  /* 0x00000004ff177212 */ /* 0x000fe400078e33ff */
[-C--:B------:R-:W-:Y:S01]  /*7480*/  SHF.R.U32.HI R5, RZ, R30.reuse, R3 ;  /* 0x0000001eff057219 */ /* 0x080fe20000011603 */
[----:B------:R-:W4:Y:S01]  /*7490*/  LDC R29, c[0x0][0x8e0] ;  /* 0x00023800ff1d7b82 */ /* 0x000f220000000800 */
[----:B------:R-:W-:Y:S02]  /*74a0*/  SHF.L.U32 R155, R7, R30, RZ ;  /* 0x0000001e079b7219 */ /* 0x000fe400000006ff */
[----:B------:R-:W-:-:S05]  /*74b0*/  MOV R4, R13 ;  /* 0x0000000d00047202 */ /* 0x000fca0000000f00 */
[----:B------:R-:W1:Y:S01]  /*74c0*/  LDC R31, c[0x0][0x8b8] ;  /* 0x00022e00ff1f7b82 */ /* 0x000e620000000800 */
[----:B--2---:R-:W-:Y:S05]  /*74d0*/  @!P0 BRA `(.L_x_139) ;  /* 0x0000000000288947 */ /* 0x004fea0003800000 */
[----:B------:R-:W2:Y:S02]  /*74e0*/  LDC R4, c[0x0][0x8f4] ;  /* 0x00023d00ff047b82 */ /* 0x000ea40000000800 */
[----:B--2---:R-:W-:-:S05]  /*74f0*/  IADD3 R3, P0, R13, R4, RZ ;  /* 0x000000040d037210 */ /* 0x004fca0007f1e0ff */
[----:B------:R-:W-:-:S04]  /*7500*/  IMAD.X R11, RZ, RZ, R5, P0 ;  /* 0x000000ffff0b7224 */ /* 0x000fc800000e0605 */
[----:B------:R-:W-:-:S04]  /*7510*/  IMAD.WIDE.U32 R4, R11, R14, RZ ;  /* 0x0000000e0b047225 */ /* 0x000fc800078e00ff */
[----:B------:R-:W-:-:S04]  /*7520*/  IMAD.WIDE.U32 R6, P0, R3, R15, R4 ;  /* 0x0000000f03067225 */ /* 0x000fc80007800004 */
[----:B------:R-:W-:-:S04]  /*7530*/  IMAD.WIDE.U32 R4, R3, R14, RZ ;  /* 0x0000000e03047225 */ /* 0x000fc800078e00ff */
[----:B------:R-:W-:Y:S01]  /*7540*/  IMAD.X R9, RZ, RZ, RZ, P0 ;  /* 0x000000ffff097224 */ /* 0x000fe200000e06ff */
[----:B------:R-:W-:Y:S01]  /*7550*/  IADD3 RZ, P0, R5, R6, RZ ;  /* 0x0000000605ff7210 */ /* 0x000fe20007f1e0ff */
[----:B------:R-:W-:-:S04]  /*7560*/  IMAD.MOV.U32 R8, RZ, RZ, R7 ;  /* 0x000000ffff087224 */ /* 0x000fc800078e0007 */
[----:B------:R-:W-:-:S08]  /*7570*/  IMAD.WIDE.U32.X R4, R11, R15, R8, P0 ;  /* 0x0000000f0b047225 */ /* 0x000fd000000e0408 */
.L_x_139:
[----:B------:R-:W-:Y:S02]  /*7580*/  ISETP.NE.AND P0, PT, R2, 0x1, PT ;  /* 0x000000010200780c */ /* 0x000fe40003f05270 */
[----:B---3--:R-:W-:Y:S01]  /*7590*/  SHF.R.U64 R3, R4, R27, R5 ;  /* 0x0000001b04037219 */ /* 0x008fe20000001205 */
[----:B-1----:R-:W-:Y:S01]  /*75a0*/  VIADD R5, R21, 0xffffffff ;  /* 0xffffffff15057836 */ /* 0x002fe20000000000 */
[----:B------:R-:W-:Y:S02]  /*75b0*/  LOP3.LUT R10, R10, R23, RZ, 0xc0, !PT ;  /* 0x000000170a0a7212 */ /* 0x000fe400078ec0ff */
[----:B------:R-:W-:Y:S01]  /*75c0*/  IADD3 R20, -R20, RZ, RZ ;  /* 0x000000ff14147210 */ /* 0x000fe20007ffe1ff */
[----:B------:R-:W-:Y:S01]  /*75d0*/  IMAD.MOV R4, RZ, RZ, -R3 ;  /* 0x000000ffff047224 */ /* 0x000fe200078e0a03 */
[----:B------:R-:W-:Y:S01]  /*75e0*/  LOP3.LUT R12, R12, R5, RZ, 0xc0, !PT ;  /* 0x000000050c0c7212 */ /* 0x000fe200078ec0ff */
[----:B------:R-:W-:Y:S01]  /*75f0*/  IMAD R155, R155, R3, R10 ;  /* 0x000000039b9b7224 */ /* 0x000fe200078e020a */
[----:B------:R-:W-:Y:S01]  /*7600*/  R2UR UR43, R32 ;  /* 0x00000000202b72ca */ /* 0x000fe200000e0000 */
[----:B----4-:R-:W-:-:S02]  /*7610*/  IMAD R3, R4, R29, R13 ;  /* 0x0000001d04037224 */ /* 0x010fc400078e020d */
[----:B------:R-:W-:Y:S02]  /*7620*/  @P0 IMAD R26, R24, R20, R25 ;  /* 0x00000014181a0224 */ /* 0x000fe400078e0219 */
[----:B------:R-:W-:Y:S02]  /*7630*/  IMAD R4, R3, R21, R12 ;  /* 0x0000001503047224 */ /* 0x000fe400078e020c */
[----:B------:R-:W-:Y:S02]  /*7640*/  IMAD R155, R155, R31, R26 ;  /* 0x0000001f9b9b7224 */ /* 0x000fe400078e021a */
[----:B------:R-:W-:-:S03]  /*7650*/  IMAD.MOV.U32 R3, RZ, RZ, 0x1 ;  /* 0x00000001ff037424 */ /* 0x000fc600078e00ff */
[----:B------:R-:W-:Y:S02]  /*7660*/  SEL R154, R4, R155, !P0 ;  /* 0x0000009b049a7207 */ /* 0x000fe40004000000 */
[----:B------:R-:W-:-:S07]  /*7670*/  SEL R155, R155, R4, !P0 ;  /* 0x000000049b9b7207 */ /* 0x000fce0004000000 */
.L_x_137:
[----:B------:R-:W-:Y:S01]  /*7680*/  UIADD3 UR45, UR50, UR45, URZ ;  /* 0x0000002d322d7290 */ /* 0x000fe2000fffe03f */
[----:B------:R-:W-:Y:S01]  /*7690*/  LOP3.LUT P0, RZ, R3, 0xff, RZ, 0xc0, !PT ;  /* 0x000000ff03ff7812 */ /* 0x000fe2000780c0ff */
[----:B------:R-:W-:Y:S01]  /*76a0*/  UIADD3 UR39, UR39, 0x8, URZ ;  /* 0x0000000827277890 */ /* 0x000fe2000fffe03f */
[----:B------:R-:W-:Y:S01]  /*76b0*/  MOV R163, R0 ;  /* 0x0000000000a37202 */ /* 0x000fe20000000f00 */
[----:B------:R-:W-:Y:S02]  /*76c0*/  USHF.R.U32.HI UR4, URZ, 0x2, UR45 ;  /* 0x000000023f047899 */ /* 0x000fe4000801162d */
[----:B------:R-:W-:Y:S02]  /*76d0*/  UISETP.GT.U32.AND UP0, UPT, UR45, 0x3, UPT ;  /* 0x000000032d00788c */ /* 0x000fe4000bf04070 */
[----:B------:R-:W-:Y:S02]  /*76e0*/  ULOP3.LUT UR4, UR4, 0x1, URZ, 0xc0, !UPT ;  /* 0x0000000104047892 */ /* 0x000fe4000f8ec03f */
[----:B------:R-:W-:-:S02]  /*76f0*/  UISETP.LT.U32.AND UP0, UPT, UR50, 0x4, UP0 ;  /* 0x000000043200788c */ /* 0x000fc40008701070 */
[----:B------:R-:W-:Y:S02]  /*7700*/  UISETP.NE.U32.AND UP1, UPT, UR4, 0x1, UPT ;  /* 0x000000010400788c */ /* 0x000fe4000bf25070 */
[----:B------:R-:W-:Y:S02]  /*7710*/  USEL UR5, URZ, 0x1, !UP0 ;  /* 0x000000013f057887 */ /* 0x000fe4000c000000 */
[----:B------:R-:W-:Y:S02]  /*7720*/  UISETP.GT.U32.AND UP1, UPT, UR50, 0x3, !UP1 ;  /* 0x000000033200788c */ /* 0x000fe4000cf24070 */
[----:B------:R-:W-:Y:S02]  /*7730*/  ULOP3.LUT UR45, UR45, 0x3, URZ, 0xc0, !UPT ;  /* 0x000000032d2d7892 */ /* 0x000fe4000f8ec03f */
[----:B------:R-:W-:-:S04]  /*7740*/  USEL UR4, URZ, 0x1, !UP1 ;  /* 0x000000013f047887 */ /* 0x000fc8000c800000 */
[----:B------:R-:W-:Y:S01]  /*7750*/  ULOP3.LUT UR44, UR4, UR44, UR5, 0x96, !UPT ;  /* 0x0000002c042c7292 */ /* 0x000fe2000f8e9605 */
[----:B------:R-:W-:Y:S11]  /*7760*/  @P0 BRA `(.L_x_140) ;  /* 0xffffff9c00f80947 */ /* 0x000ff6000383ffff */
[----:B------:R-:W-:-:S13]  /*7770*/  PLOP3.LUT P0, PT, PT, PT, PT, 0x8, 0x0 ;  /* 0x000000000000781c */ /* 0x000fda0003f0e170 */
.L_x_22:
[----:B------:R-:W-:Y:S05]  /*7780*/  @P0 BRA `(.L_x_14) ;  /* 0x0000002c00fc0947 */ /* 0x000fea0003800000 */
[----:B------:R-:W-:Y:S01]  /*7790*/  ULDC.64 UR6, c[0x0][0x588] ;  /* 0x0001620000067ab9 */ /* 0x000fe20000000a00 */
[----:B------:R-:W-:Y:S01]  /*77a0*/  ISETP.NE.U32.AND P1, PT, R167, RZ, PT ;  /* 0x000000ffa700720c */ /* 0x000fe20003f25070 */
[----:B------:R-:W-:-:S04]  /*77b0*/  DEPBAR.LE SB0, 0x0 ;  /* 0x000080000000791a */ /* 0x000fc80000000000 */
[----:B------:R-:W-:Y:S01]  /*77c0*/  ISETP.NE.U32.AND P0, PT, RZ, UR6, PT ;  /* 0x00000006ff007c0c */ /* 0x000fe2000bf05070 */
[----:B------:R-:W-:Y:S01]  /*77d0*/  BSSY B0, `(.L_x_141) ;  /* 0x0000015000007945 */ /* 0x000fe20003800000 */
[----:B------:R-:W-:Y:S02]  /*77e0*/  ISETP.NE.AND.EX P1, PT, R166, RZ, PT, P1 ;  /* 0x000000ffa600720c */ /* 0x000fe40003f25310 */
[----:B------:R-:W-:-:S13]  /*77f0*/  ISETP.NE.AND.EX P0, PT, RZ, UR7, PT, P0 ;  /* 0x00000007ff007c0c */ /* 0x000fda000bf05300 */
[----:B------:R-:W-:Y:S05]  /*7800*/  @P0 BRA P1, `(.L_x_142) ;  /* 0x0000000000440947 */ /* 0x000fea0000800000 */
[----:B------:R-:W-:-:S04]  /*7810*/  ISETP.NE.U32.AND P0, PT, R167, RZ, PT ;  /* 0x000000ffa700720c */ /* 0x000fc80003f05070 */
[----:B------:R-:W-:-:S13]  /*7820*/  ISETP.NE.AND.EX P0, PT, R166, RZ, PT, P0 ;  /* 0x000000ffa600720c */ /* 0x000fda0003f05300 */
[----:B------:R-:W-:Y:S05]  /*7830*/  @!P0 BRA `(.L_x_143) ;  /* 0x00000000002c8947 */ /* 0x000fea0003800000 */
[----:B------:R-:W-:-:S13]  /*7840*/  LOP3.LUT P0, RZ, R156, 0xff, RZ, 0xc0, !PT ;  /* 0x000000ff9cff7812 */ /* 0x000fda000780c0ff */
[----:B------:R-:W-:Y:S05]  /*7850*/  @!P0 BRA `(.L_x_144) ;  /* 0x0000000000108947 */ /* 0x000fea0003800000 */
[----:B-----5:R-:W-:-:S13]  /*7860*/  FSETP.NEU.AND P0, PT, R157, RZ, PT ;  /* 0x000000ff9d00720b */ /* 0x020fda0003f0d000 */
[----:B------:R-:W-:Y:S05]  /*7870*/  @!P0 BREAK B0 ;  /* 0x0000000000008942 */ /* 0x000fea0003800000 */
[----:B------:R-:W-:Y:S05]  /*7880*/  @P0 BRA `(.L_x_142) ;  /* 0x0000000000240947 */ /* 0x000fea0003800000 */
[----:B------:R-:W-:Y:S05]  /*7890*/  BRA `(.L_x_14) ;  /* 0x0000002c00b87947 */ /* 0x000fea0003800000 */
.L_x_144:
[----:B------:R-:W-:-:S04]  /*78a0*/  ISETP.NE.U32.AND P0, PT, RZ, UR6, PT ;  /* 0x00000006ff007c0c */ /* 0x000fc8000bf05070 */
[----:B------:R-:W-:-:S13]  /*78b0*/  ISETP.NE.AND.EX P0, PT, RZ, UR7, PT, P0 ;  /* 0x00000007ff007c0c */ /* 0x000fda000bf05300 */
[----:B------:R-:W-:Y:S05]  /*78c0*/  @!P0 BREAK B0 ;  /* 0x0000000000008942 */ /* 0x000fea0003800000 */
[----:B------:R-:W-:Y:S05]  /*78d0*/  @P0 BRA `(.L_x_142) ;  /* 0x0000000000100947 */ /* 0x000fea0003800000 */
[----:B------:R-:W-:Y:S05]  /*78e0*/  BRA `(.L_x_14) ;  /* 0x0000002c00a47947 */ /* 0x000fea0003800000 */
.L_x_143:
[----:B-----5:R-:W-:-:S13]  /*78f0*/  FSETP.NEU.AND P0, PT, R157, RZ, PT ;  /* 0x000000ff9d00720b */ /* 0x020fda0003f0d000 */
[----:B------:R-:W-:Y:S05]  /*7900*/  @!P0 BREAK B0 ;  /* 0x0000000000008942 */ /* 0x000fea0003800000 */
[----:B------:R-:W-:Y:S05]  /*7910*/  @!P0 BRA `(.L_x_14) ;  /* 0x0000002c00988947 */ /* 0x000fea0003800000 */
.L_x_142:
[----:B-1----:R-:W-:Y:S05]  /*7920*/  BSYNC B0 ;  /* 0x0000000000007941 */ /* 0x002fea0003800000 */
.L_x_141:
[----:B------:R-:W-:-:S04]  /*7930*/  LOP3.LUT R19, R19, 0x1, RZ, 0xfc, !PT ;  /* 0x0000000113137812 */ /* 0x000fc800078efcff */
[----:B------:R-:W-:-:S13]  /*7940*/  ISETP.NE.AND P0, PT, R19, 0x3, PT ;  /* 0x000000031300780c */ /* 0x000fda0003f05270 */
[----:B------:R-:W-:Y:S05]  /*7950*/  @!P0 BRA `(.L_x_145) ;  /* 0x0000000000048947 */ /* 0x000fea0003800000 */
[----:B------:R-:W-:Y:S01]  /*7960*/  BPT.TRAP 0x1 ;  /* 0x000000040000795c */ /* 0x000fe20000300000 */
.L_x_145:
[----:B------:R-:W1:Y:S01]  /*7970*/  S2UR UR5, SR_CgaCtaId ;  /* 0x00000000000579c3 */ /* 0x000e620000008800 */
[----:B------:R-:W-:Y:S02]  /*7980*/  UMOV UR4, 0x400 ;  /* 0x0000040000047882 */ /* 0x000fe40000000000 */
[----:B-1----:R-:W-:-:S04]  /*7990*/  ULEA UR4, UR5, UR4, 0x18 ;  /* 0x0000000405047291 */ /* 0x002fc8000f8ec03f */
[----:B------:R-:W-:-:S04]  /*79a0*/  ULEA UR4, UR36, UR4, 0x3 ;  /* 0x0000000424047291 */ /* 0x000fc8000f8e183f */
[----:B------:R-:W-:-:S04]  /*79b0*/  UIADD3 UR4, UR4, 0x60, URZ ;  /* 0x0000006004047890 */ /* 0x000fc8000fffe03f */
[----:B------:R-:W-:-:S09]  /*79c0*/  UPRMT UR4, UR5, 0x654, UR4 ;  /* 0x0000065405047896 */ /* 0x000fd20008000004 */
[----:B------:R-:W-:Y:S01]  /*79d0*/  SYNCS.ARRIVE.TRANS64.RED.A1T0 RZ, [UR4], RZ ;  /* 0x000000ffffff79a7 */ /* 0x000fe20008100404 */
[----:B------:R-:W-:Y:S05]  /*79e0*/  BRA `(.L_x_14) ;  /* 0x0000002c00647947 */ /* 0x000fea0003800000 */
.L_x_13:
[----:B------:R-:W-:Y:S01]  /*79f0*/  ULDC.64 UR4, c[0x0][0x8f8] ;  /* 0x00023e0000047ab9 */ /* 0x000fe20000000a00 */
[----:B------:R-:W-:Y:S01]  /*7a00*/  PRMT R8, RZ, 0x7610, R8 ;  /* 0x00007610ff087816 */ /* 0x000fe20000000008 */
[----:B------:R-:W-:Y:S01]  /*7a10*/  IMAD.MOV.U32 R20, RZ, RZ, -0x1 ;  /* 0xffffffffff147424 */ /* 0x000fe200078e00ff */
[----:B------:R-:W-:Y:S01]  /*7a20*/  ISETP.GE.U32.AND P1, PT, R16, UR4, PT ;  /* 0x0000000410007c0c */ /* 0x000fe2000bf26070 */
[----:B------:R-:W-:Y:S02]  /*7a30*/  IMAD.MOV.U32 R13, RZ, RZ, -0x1 ;  /* 0xffffffffff0d7424 */ /* 0x000fe400078e00ff */
[----:B------:R-:W-:Y:S01]  /*7a40*/  IMAD.MOV.U32 R12, RZ, RZ, -0x1 ;  /* 0xffffffffff0c7424 */ /* 0x000fe200078e00ff */
[----:B------:R-:W-:-:S13]  /*7a50*/  ISETP.GE.U32.AND.EX P1, PT, R17, UR5, PT, P1 ;  /* 0x0000000511007c0c */ /* 0x000fda000bf26110 */
[----:B------:R-:W-:Y:S05]  /*7a60*/  @P1 BRA `(.L_x_146) ;  /* 0x0000000400281947 */ /* 0x000fea0003800000 */
[----:B------:R-:W2:Y:S01]  /*7a70*/  LDC.64 R20, c[0x0][0x8d0] ;  /* 0x00023400ff147b82 */ /* 0x000ea20000000a00 */
[----:B------:R-:W-:Y:S01]  /*7a80*/  MOV R14, R16 ;  /* 0x00000010000e7202 */ /* 0x000fe20000000f00 */
[----:B------:R-:W-:-:S06]  /*7a90*/  IMAD.MOV.U32 R15, RZ, RZ, R17 ;  /* 0x000000ffff0f7224 */ /* 0x000fcc00078e0011 */
        /* <DEDUP_REMOVED lines=11> */
[----:B------:R-:W-:-:S03]  /*7b50*/  MOV R14, R13 ;  /* 0x0000000d000e7202 */ /* 0x000fc60000000f00 */
[----:B------:R-:W-:Y:S01]  /*7b60*/  IMAD.X R15, RZ, RZ, RZ, P1 ;  /* 0x000000ffff0f7224 */ /* 0x000fe200008e06ff */
[----:B------:R-:W-:-:S05]  /*7b70*/  IADD3 RZ, P1, R11, R12, RZ ;  /* 0x0000000c0bff7210 */ /* 0x000fca0007f3e0ff */
[----:B------:R-:W-:-:S08]  /*7b80*/  IMAD.WIDE.U32.X R14, R25, R21, R14, P1 ;  /* 0x00000015190e7225 */ /* 0x000fd000008e040e */
.L_x_147:
[----:B------:R-:W2:Y:S01]  /*7b90*/  LDC.64 R30, c[0x0][0x8e8] ;  /* 0x00023a00ff1e7b82 */ /* 0x000ea20000000a00 */
[-CC-:B------:R-:W-:Y:S02]  /*7ba0*/  SHF.R.U64 R24, R14, R8.reuse, R15.reuse ;  /* 0x000000080e187219 */ /* 0x180fe4000000120f */
[----:B------:R-:W-:Y:S02]  /*7bb0*/  SHF.R.U32.HI R8, RZ, R8, R15 ;  /* 0x00000008ff087219 */ /* 0x000fe4000001160f */
[----:B------:R-:W-:Y:S02]  /*7bc0*/  IADD3 R13, P1, RZ, -R24, RZ ;  /* 0x80000018ff0d7210 */ /* 0x000fe40007f3e0ff */
[----:B------:R-:W-:Y:S01]  /*7bd0*/  MOV R34, 0x1 ;  /* 0x0000000100227802 */ /* 0x000fe20000000f00 */
[----:B------:R-:W3:Y:S02]  /*7be0*/  LDC R12, c[0x0][0x8c0] ;  /* 0x00023000ff0c7b82 */ /* 0x000ee40000000800 */
[----:B------:R-:W-:-:S04]  /*7bf0*/  IMAD.X R11, RZ, RZ, ~R8, P1 ;  /* 0x000000ffff0b7224 */ /* 0x000fc800008e0e08 */
[-C--:B------:R-:W-:Y:S02]  /*7c00*/  IMAD R8, R11, R26.reuse, RZ ;  /* 0x0000001a0b087224 */ /* 0x080fe400078e02ff */
[----:B------:R-:W4:Y:S01]  /*7c10*/  LDC R14, c[0x0][0x8b0] ;  /* 0x00022c00ff0e7b82 */ /* 0x000f220000000800 */
[----:B------:R-:W-:-:S04]  /*7c20*/  IMAD.WIDE.U32 R10, R13, R26, R16 ;  /* 0x0000001a0d0a7225 */ /* 0x000fc800078e0010 */
[----:B------:R-:W-:-:S03]  /*7c30*/  IMAD R13, R13, R27, R8 ;  /* 0x0000001b0d0d7224 */ /* 0x000fc600078e0208 */
[----:B------:R-:W5:Y:S01]  /*7c40*/  LDC R29, c[0x0][0x900] ;  /* 0x00024000ff1d7b82 */ /* 0x000f620000000800 */
[----:B------:R-:W-:Y:S01]  /*7c50*/  IMAD.IADD R11, R11, 0x1, R13 ;  /* 0x000000010b0b7824 */ /* 0x000fe200078e020d */
[----:B--2---:R-:W-:-:S04]  /*7c60*/  ISETP.NE.U32.AND P1, PT, R30, RZ, PT ;  /* 0x000000ff1e00720c */ /* 0x004fc80003f25070 */
[----:B------:R-:W-:Y:S02]  /*7c70*/  ISETP.NE.AND.EX P1, PT, R31, RZ, PT, P1 ;  /* 0x000000ff1f00720c */ /* 0x000fe40003f25310 */
[----:B------:R-:W2:Y:S01]  /*7c80*/  LDC R26, c[0x0][0x8a8] ;  /* 0x00022a00ff1a7b82 */ /* 0x000ea20000000800 */
[-CC-:B---3--:R-:W-:Y:S01]  /*7c90*/  SHF.R.U64 R20, R10, R12.reuse, R11.reuse ;  /* 0x0000000c0a147219 */ /* 0x188fe2000000120b */
[----:B------:R-:W-:Y:S01]  /*7ca0*/  IMAD.MOV.U32 R10, RZ, RZ, -0x1 ;  /* 0xffffffffff0a7424 */ /* 0x000fe200078e00ff */
[----:B------:R-:W-:-:S05]  /*7cb0*/  SHF.R.U32.HI R11, RZ, R12, R11 ;  /* 0x0000000cff0b7219 */ /* 0x000fca000001160b */
[----:B------:R-:W3:Y:S01]  /*7cc0*/  LDC R28, c[0x0][0x8f0] ;  /* 0x00023c00ff1c7b82 */ /* 0x000ee20000000800 */
[-CC-:B----4-:R-:W-:Y:S02]  /*7cd0*/  SHF.R.U64 R25, R20, R14.reuse, R11.reuse ;  /* 0x0000000e14197219 */ /* 0x190fe4000000120b */
[----:B------:R-:W-:-:S05]  /*7ce0*/  SHF.R.U32.HI R8, RZ, R14, R11 ;  /* 0x0000000eff087219 */ /* 0x000fca000001160b */
[----:B------:R-:W4:Y:S01]  /*7cf0*/  LDC R32, c[0x0][0x8e0] ;  /* 0x00023800ff207b82 */ /* 0x000f220000000800 */
[-C--:B-----5:R-:W-:Y:S02]  /*7d00*/  SHF.L.U32 R10, R10, R29.reuse, RZ ;  /* 0x0000001d0a0a7219 */ /* 0x0a0fe400000006ff */
[-CC-:B------:R-:W-:Y:S02]  /*7d10*/  SHF.R.U64 R27, R25, R29.reuse, R8.reuse ;  /* 0x0000001d191b7219 */ /* 0x180fe40000001208 */
[----:B------:R-:W-:Y:S02]  /*7d20*/  LOP3.LUT R36, RZ, R10, RZ, 0x33, !PT ;  /* 0x0000000aff247212 */ /* 0x000fe400078e33ff */
[----:B------:R-:W-:Y:S01]  /*7d30*/  SHF.R.U32.HI R11, RZ, R29, R8 ;  /* 0x0000001dff0b7219 */ /* 0x000fe20000011608 */
[----:B------:R-:W1:Y:S01]  /*7d40*/  LDC R33, c[0x0][0x8b8] ;  /* 0x00022e00ff217b82 */ /* 0x000e620000000800 */
[----:B------:R-:W-:Y:S01]  /*7d50*/  IMAD.MOV.U32 R10, RZ, RZ, R27 ;  /* 0x000000ffff0a7224 */ /* 0x000fe200078e001b */
[----:B------:R-:W-:Y:S06]  /*7d60*/  @!P1 BRA `(.L_x_148) ;  /* 0x0000000000289947 */ /* 0x000fec0003800000 */
[----:B------:R-:W5:Y:S02]  /*7d70*/  LDC R8, c[0x0][0x8f4] ;  /* 0x00023d00ff087b82 */ /* 0x000f640000000800 */
[----:B-----5:R-:W-:-:S05]  /*7d80*/  IADD3 R15, P1, R27, R8, RZ ;  /* 0x000000081b0f7210 */ /* 0x020fca0007f3e0ff */
        /* <DEDUP_REMOVED lines=8> */
.L_x_148:
[----:B------:R-:W-:Y:S02]  /*7e10*/  ISETP.NE.AND P1, PT, R2, 0x1, PT ;  /* 0x000000010200780c */ /* 0x000fe40003f25270 */
[----:B---3--:R-:W-:Y:S01]  /*7e20*/  SHF.R.U64 R8, R10, R28, R11 ;  /* 0x0000001c0a087219 */ /* 0x008fe2000000120b */
[----:B--2---:R-:W-:Y:S01]  /*7e30*/  VIADD R11, R26, 0xffffffff ;  /* 0xffffffff1a0b7836 */ /* 0x004fe20000000000 */
[----:B------:R-:W-:Y:S02]  /*7e40*/  SHF.L.U32 R34, R34, R29, RZ ;  /* 0x0000001d22227219 */ /* 0x000fe400000006ff */
[----:B------:R-:W-:Y:S01]  /*7e50*/  LOP3.LUT R7, R25, R36, RZ, 0xc0, !PT ;  /* 0x0000002419077212 */ /* 0x000fe200078ec0ff */
[----:B------:R-:W-:Y:S01]  /*7e60*/  IMAD.MOV R10, RZ, RZ, -R8 ;  /* 0x000000ffff0a7224 */ /* 0x000fe200078e0a08 */
[----:B------:R-:W-:-:S03]  /*7e70*/  MOV R12, R24 ;  /* 0x00000018000c7202 */ /* 0x000fc60000000f00 */
[----:B------:R-:W-:Y:S01]  /*7e80*/  IMAD R8, R34, R8, R7 ;  /* 0x0000000822087224 */ /* 0x000fe200078e0207 */
[----:B------:R-:W-:Y:S01]  /*7e90*/  LOP3.LUT R7, R20, R11, RZ, 0xc0, !PT ;  /* 0x0000000b14077212 */ /* 0x000fe200078ec0ff */
[----:B------:R-:W-:Y:S02]  /*7ea0*/  @P1 IMAD R3, R9, R23, R6 ;  /* 0x0000001709031224 */ /* 0x000fe400078e0206 */
[----:B----4-:R-:W-:Y:S02]  /*7eb0*/  IMAD R6, R10, R32, R27 ;  /* 0x000000200a067224 */ /* 0x010fe400078e021b */
[----:B-1----:R-:W-:Y:S02]  /*7ec0*/  IMAD R3, R8, R33, R3 ;  /* 0x0000002108037224 */ /* 0x002fe400078e0203 */
[----:B------:R-:W-:Y:S02]  /*7ed0*/  IMAD R6, R6, R26, R7 ;  /* 0x0000001a06067224 */ /* 0x000fe400078e0207 */
[----:B------:R-:W-:-:S03]  /*7ee0*/  IMAD.MOV.U32 R8, RZ, RZ, 0x1 ;  /* 0x00000001ff087424 */ /* 0x000fc600078e00ff */
[----:B------:R-:W-:Y:S02]  /*7ef0*/  SEL R13, R6, R3, !P1 ;  /* 0x00000003060d7207 */ /* 0x000fe40004800000 */
[----:B------:R-:W-:-:S07]  /*7f00*/  SEL R20, R3, R6, !P1 ;  /* 0x0000000603147207 */ /* 0x000fce0004800000 */
.L_x_146:
[----:B------:R-:W-:-:S08]  /*7f10*/  NOP ;  /* 0x0000000000007918 */ /* 0x000fd00000000000 */
[----:B------:R-:W2:-:S00]  /*7f20*/  USETMAXREG.DEALLOC.CTAPOOL 0x28 ;  /* 0x00000028000079c8 */ /* 0x000e8000080e0500 */
[----:B--2---:R-:W-:-:S13]  /*7f30*/  ISETP.NE.AND P1, PT, R0, 0x1, PT ;  /* 0x000000010000780c */ /* 0x004fda0003f25270 */
[----:B------:R-:W-:Y:S05]  /*7f40*/  @!P1 BRA `(.L_x_14) ;  /* 0x00000028000c9947 */ /* 0x000fea0003800000 */
[----:B------:R-:W-:Y:S05]  /*7f50*/  @!P4 BRA `(.L_x_149) ;  /* 0x000000180020c947 */ /* 0x000fea0003800000 */
[----:B------:R-:W-:-:S13]  /*7f60*/  ISETP.NE.OR P0, PT, R0, 0x2, P0 ;  /* 0x000000020000780c */ /* 0x000fda0000705670 */
[----:B------:R-:W-:Y:S05]  /*7f70*/  @P0 BRA `(.L_x_14) ;  /* 0x0000002800000947 */ /* 0x000fea0003800000 */
[----:B------:R-:W-:-:S13]  /*7f80*/  LOP3.LUT P1, RZ, R8, 0xff, RZ, 0xc0, !PT ;  /* 0x000000ff08ff7812 */ /* 0x000fda000782c0ff */
[----:B------:R-:W-:Y:S05]  /*7f90*/  @!P1 BRA `(.L_x_150) ;  /* 0x0000000000189947 */ /* 0x000fea0003800000 */
[----:B------:R-:W-:Y:S01]  /*7fa0*/  UMOV UR4, 0x400 ;  /* 0x0000040000047882 */ /* 0x000fe20000000000 */
[----:B------:R-:W-:Y:S01]  /*7fb0*/  IMAD.MOV.U32 R0, RZ, RZ, RZ ;  /* 0x000000ffff007224 */ /* 0x000fe200078e00ff */
[----:B-1----:R-:W-:-:S04]  /*7fc0*/  ULEA UR4, UR37, UR4, 0x18 ;  /* 0x0000000425047291 */ /* 0x002fc8000f8ec03f */
[----:B------:R-:W-:-:S05]  /*7fd0*/  SHF.L.U32 R0, R0, 0x1f, RZ ;  /* 0x0000001f00007819 */ /* 0x000fca00000006ff */
[----:B------:R-:W1:Y:S02]  /*7fe0*/  SYNCS.PHASECHK.TRANS64.TRYWAIT P0, [UR4+0x88], R0 ;  /* 0x00008800ff0075a7 */ /* 0x000e640008000144 */
[----:B-1----:R-:W-:Y:S05]  /*7ff0*/  @!P0 BRA `(.L_x_151) ;  /* 0x0000002800b88947 */ /* 0x002fea0003800000 */
.L_x_150:
[----:B------:R-:W-:Y:S01]  /*8000*/  PRMT R9, RZ, 0x7610, R9 ;  /* 0x00007610ff097816 */ /* 0x000fe20000000009 */
[----:B------:R-:W-:Y:S06]  /*8010*/  @P3 BRA `(.L_x_152) ;  /* 0x0000000000243947 */ /* 0x000fec0003800000 */
[----:B------:R-:W-:Y:S02]  /*8020*/  ULDC.64 UR4, c[0x0][0x588] ;  /* 0x0001620000047ab9 */ /* 0x000fe40000000a00 */
[----:B------:R-:W-:-:S04]  /*8030*/  ISETP.NE.U32.AND P0, PT, RZ, UR4, PT ;  /* 0x00000004ff007c0c */ /* 0x000fc8000bf05070 */
[----:B------:R-:W-:-:S13]  /*8040*/  ISETP.NE.AND.EX P0, PT, RZ, UR5, PT, P0 ;  /* 0x00000005ff007c0c */ /* 0x000fda000bf05300 */
[----:B------:R-:W-:Y:S05]  /*8050*/  @!P0 BRA `(.L_x_153) ;  /* 0x00000000000c8947 */ /* 0x000fea0003800000 */
[----:B------:R2:W5:Y:S01]  /*8060*/  LDG.E R11, desc[UR48][R4.64] ;  /* 0x00000030040b7981 */ /* 0x000562000c1e1900 */
[----:B------:R-:W-:Y:S01]  /*8070*/  IMAD.MOV.U32 R9, RZ, RZ, 0x1 ;  /* 0x00000001ff097424 */ /* 0x000fe200078e00ff */
[----:B------:R-:W-:Y:S06]  /*8080*/  BRA `(.L_x_152) ;  /* 0x0000000000087947 */ /* 0x000fec0003800000 */
.L_x_153:
[----:B------:R-:W3:Y:S01]  /*8090*/  LDC R11, c[0x0][0x580] ;  /* 0x00016000ff0b7b82 */ /* 0x000ee20000000800 */
[----:B------:R-:W-:-:S07]  /*80a0*/  IMAD.MOV.U32 R9, RZ, RZ, 0x1 ;  /* 0x00000001ff097424 */ /* 0x000fce00078e00ff */
.L_x_152:
[----:B------:R-:W-:Y:S05]  /*80b0*/  @!P1 BRA `(.L_x_154) ;  /* 0x0000001400509947 */ /* 0x000fea0003800000 */
[----:B-1----:R-:W1:Y:S01]  /*80c0*/  LDC R0, c[0x0][0x900] ;  /* 0x00024000ff007b82 */ /* 0x002e620000000800 */
[----:B--2---:R-:W-:Y:S01]  /*80d0*/  MOV R5, 0xffffffff ;  /* 0xffffffff00057802 */ /* 0x004fe20000000f00 */
[----:B------:R-:W-:Y:S01]  /*80e0*/  IMAD.MOV.U32 R7, RZ, RZ, 0x1 ;  /* 0x00000001ff077424 */ /* 0x000fe200078e00ff */
[----:B------:R-:W-:Y:S01]  /*80f0*/  LOP3.LUT R10, R19, 0x2, RZ, 0xfc, !PT ;  /* 0x00000002130a7812 */ /* 0x000fe200078efcff */
[----:B------:R-:W-:Y:S01]  /*8100*/  ULDC.64 UR22, c[0x0][0x198] ;  /* 0x0000660000167ab9 */ /* 0x000fe20000000a00 */
[----:B------:R-:W-:Y:S01]  /*8110*/  ULDC.64 UR4, c[0x0][0x588] ;  /* 0x0001620000047ab9 */ /* 0x000fe20000000a00 */
[----:B------:R-:W-:Y:S01]  /*8120*/  ULDC.64 UR6, c[0x0][0x8f8] ;  /* 0x00023e0000067ab9 */ /* 0x000fe20000000a00 */
[----:B------:R-:W-:Y:S01]  /*8130*/  ULDC.64 UR14, c[0x0][0x590] ;  /* 0x00016400000e7ab9 */ /* 0x000fe20000000a00 */
[----:B------:R-:W2:Y:S01]  /*8140*/  LDC R3, c[0x0][0x8a8] ;  /* 0x00022a00ff037b82 */ /* 0x000ea20000000800 */
[-C--:B-1----:R-:W-:Y:S02]  /*8150*/  SHF.L.U32 R5, R5, R0.reuse, RZ ;  /* 0x0000000005057219 */ /* 0x082fe400000006ff */
[----:B------:R-:W-:-:S02]  /*8160*/  SHF.L.U32 R0, R7, R0, RZ ;  /* 0x0000000007007219 */ /* 0x000fc400000006ff */
[----:B------:R-:W-:Y:S01]  /*8170*/  LOP3.LUT R8, RZ, R5, RZ, 0x33, !PT ;  /* 0x00000005ff087212 */ /* 0x000fe200078e33ff */
[----:B--2---:R-:W-:-:S07]  /*8180*/  VIADD R3, R3, 0xffffffff ;  /* 0xffffffff03037836 */ /* 0x004fce0000000000 */
.L_x_210:
[----:B------:R-:W-:Y:S02]  /*8190*/  ISETP.NE.U32.AND P0, PT, RZ, UR14, PT ;  /* 0x0000000eff007c0c */ /* 0x000fe4000bf05070 */
[----:B------:R-:W-:Y:S02]  /*81a0*/  R2UR UR43, R20 ;  /* 0x00000000142b72ca */ /* 0x000fe400000e0000 */
[----:B------:R-:W-:Y:S02]  /*81b0*/  R2UR UR42, R13 ;  /* 0x000000000d2a72ca */ /* 0x000fe400000e0000 */
[----:B------:R-:W-:-:S09]  /*81c0*/  ISETP.NE.AND.EX P0, PT, RZ, UR15, PT, P0 ;  /* 0x0000000fff007c0c */ /* 0x000fd2000bf05300 */
[----:B------:R-:W-:Y:S02]  /*81d0*/  USHF.L.U32 UR43, UR43, 0x7, URZ ;  /* 0x000000072b2b7899 */ /* 0x000fe4000800063f */
[----:B------:R-:W-:Y:S02]  /*81e0*/  USHF.L.U32 UR42, UR42, 0x8, URZ ;  /* 0x000000082a2a7899 */ /* 0x000fe4000800063f */
[----:B--234-:R-:W-:Y:S10]  /*81f0*/  @!P0 BRA `(.L_x_155) ;  /* 0x00000000002c8947 */ /* 0x01cff40003800000 */
[----:B------:R-:W-:-:S04]  /*8200*/  ISETP.NE.U32.AND P1, PT, RZ, UR4, PT ;  /* 0x00000004ff007c0c */ /* 0x000fc8000bf25070 */
[----:B------:R-:W-:-:S13]  /*8210*/  ISETP.NE.AND.EX P1, PT, RZ, UR5, PT, P1 ;  /* 0x00000005ff007c0c */ /* 0x000fda000bf25310 */
[----:B------:R-:W-:Y:S05]  /*8220*/  @!P1 BRA `(.L_x_156) ;  /* 0x0000000000189947 */ /* 0x000fea0003800000 */
[----:B------:R-:W1:Y:S01]  /*8230*/  LDC.64 R4, c[0x0][0x588] ;  /* 0x00016200ff047b82 */ /* 0x000e620000000a00 */
[----:B------:R-:W-:-:S04]  /*8240*/  IMAD R7, R12, UR14, RZ ;  /* 0x0000000e0c077c24 */ /* 0x000fc8000f8e02ff */
[----:B-1----:R-:W-:-:S05]  /*8250*/  IMAD.WIDE R4, R7, 0x4, R4 ;  /* 0x0000000407047825 */ /* 0x002fca00078e0204 */
[----:B---3-5:R1:W5:Y:S01]  /*8260*/  LDG.E R11, desc[UR48][R4.64] ;  /* 0x00000030040b7981 */ /* 0x028362000c1e1900 */
[----:B------:R-:W-:Y:S01]  /*8270*/  IMAD.MOV.U32 R9, RZ, RZ, 0x1 ;  /* 0x00000001ff097424 */ /* 0x000fe200078e00ff */
[----:B------:R-:W-:Y:S06]  /*8280*/  BRA `(.L_x_155) ;  /* 0x0000000000087947 */ /* 0x000fec0003800000 */
.L_x_156:
[----:B---3-5:R-:W2:Y:S01]  /*8290*/  LDC R11, c[0x0][0x580] ;  /* 0x00016000ff0b7b82 */ /* 0x028ea20000000800 */
[----:B------:R-:W-:-:S07]  /*82a0*/  MOV R9, 0x1 ;  /* 0x0000000100097802 */ /* 0x000fce0000000f00 */
.L_x_155:
[----:B------:R-:W-:Y:S05]  /*82b0*/  @!P0 BRA `(.L_x_157) ;  /* 0x00000000001c8947 */ /* 0x000fea0003800000 */
[----:B------:R-:W-:-:S13]  /*82c0*/  LOP3.LUT P2, RZ, R9, 0xff, RZ, 0xc0, !PT ;  /* 0x000000ff09ff7812 */ /* 0x000fda000784c0ff */
[----:B-1----:R-:W1:Y:S02]  /*82d0*/  @!P2 LDC.64 R4, c[0x0][0x588] ;  /* 0x00016200ff04ab82 */ /* 0x002e640000000a00 */
[----:B-1----:R-:W-:-:S04]  /*82e0*/  @!P2 ISETP.NE.U32.AND P0, PT, R4, RZ, PT ;  /* 0x000000ff0400a20c */ /* 0x002fc80003f05070 */
[----:B------:R-:W-:Y:S02]  /*82f0*/  @!P2 ISETP.NE.AND.EX P1, PT, R5, RZ, PT, P0 ;  /* 0x000000ff0500a20c */ /* 0x000fe40003f25300 */
[----:B--23-5:R-:W-:Y:S02]  /*8300*/  @P2 FSETP.EQ.AND P0, PT, R11, RZ, PT ;  /* 0x000000ff0b00220b */ /* 0x02cfe40003f02000 */
[----:B------:R-:W-:Y:S01]  /*8310*/  @!P2 PLOP3.LUT P0, PT, P1, PT, PT, 0x8, 0x0 ;  /* 0x000000000000a81c */ /* 0x000fe20000f0e170 */
[----:B------:R-:W-:-:S12]  /*8320*/  BRA `(.L_x_158) ;  /* 0x0000000000047947 */ /* 0x000fd80003800000 */
.L_x_157:
[----:B--23-5:R-:W-:-:S13]  /*8330*/  FSETP.EQ.AND P0, PT, R11, RZ, PT ;  /* 0x000000ff0b00720b */ /* 0x02cfda0003f02000 */
.L_x_158:
[----:B------:R-:W-:Y:S02]  /*8340*/  ISETP.NE.AND P2, PT, R10, 0x3, PT ;  /* 0x000000030a00780c */ /* 0x000fe40003f45270 */
[----:B------:R-:W-:-:S04]  /*8350*/  ELECT P1, URZ, PT ;  /* 0x00000000003f782f */ /* 0x000fc80003820000 */
[----:B------:R-:W-:-:S07]  /*8360*/  PLOP3.LUT P0, PT, P1, P0, PT, 0x20, 0x0 ;  /* 0x000000000000781c */ /* 0x000fce0000f00470 */
[----:B------:R-:W-:Y:S06]  /*8370*/  @!P2 BRA `(.L_x_159) ;  /* 0x000000000004a947 */ /* 0x000fec0003800000 */
[----:B------:R-:W-:Y:S01]  /*8380*/  BPT.TRAP 0x1 ;  /* 0x000000040000795c */ /* 0x000fe20000300000 */
.L_x_159:
[----:B------:R-:W2:Y:S01]  /*8390*/  S2UR UR37, SR_CgaCtaId ;  /* 0x00000000002579c3 */ /* 0x000ea20000008800 */
[----:B------:R-:W-:Y:S01]  /*83a0*/  UMOV UR13, 0x400 ;  /* 0x00000400000d7882 */ /* 0x000fe20000000000 */
[----:B-1----:R-:W-:-:S05]  /*83b0*/  IMAD.MOV.U32 R4, RZ, RZ, 0x1 ;  /* 0x00000001ff047424 */ /* 0x002fca00078e00ff */
[----:B------:R-:W-:Y:S01]  /*83c0*/  SHF.L.U32 R4, R4, 0x1f, RZ ;  /* 0x0000001f04047819 */ /* 0x000fe200000006ff */
[----:B--2---:R-:W-:-:S09]  /*83d0*/  ULEA UR13, UR37, UR13, 0x18 ;  /* 0x0000000d250d7291 */ /* 0x004fd2000f8ec03f */
[----:B------:R-:W1:Y:S02]  /*83e0*/  SYNCS.PHASECHK.TRANS64.TRYWAIT P1, [UR13+0x60], R4 ;  /* 0x00006004ff0075a7 */ /* 0x000e64000802014d */
[----:B-1----:R-:W-:Y:S05]  /*83f0*/  @!P1 BRA `(.L_x_160) ;  /* 0x0000002400d09947 */ /* 0x002fea0003800000 */
.L_x_245:
[----:B------:R-:W-:Y:S04]  /*8400*/  BSSY B0, `(.L_x_161) ;  /* 0x000000e000007945 */ /* 0x000fe80003800000 */
[----:B------:R-:W-:Y:S05]  /*8410*/  @!P0 BRA `(.L_x_162) ;  /* 0x0000000000308947 */ /* 0x000fea0003800000 */
[----:B------:R-:W-:Y:S01]  /*8420*/  R2UR UR44, R12 ;  /* 0x000000000c2c72ca */ /* 0x000fe200000e0000 */
[----:B------:R-:W-:Y:S02]  /*8430*/  UIADD3 UR8, UP0, UR22, 0x3f0, URZ ;  /* 0x000003f016087890 */ /* 0x000fe4000ff1e03f */
[----:B------:R-:W-:Y:S02]  /*8440*/  UIADD3 UR40, UR13, 0x200, URZ ;  /* 0x000002000d287890 */ /* 0x000fe4000fffe03f */
[----:B------:R-:W-:Y:S02]  /*8450*/  UIADD3 UR41, UR13, 0x40, URZ ;  /* 0x000000400d297890 */ /* 0x000fe4000fffe03f */
[----:B------:R-:W-:Y:S01]  /*8460*/  UIADD3.X UR9, URZ, UR23, URZ, UP0, !UPT ;  /* 0x000000173f097290 */ /* 0x000fe200087fe43f */
[----:B------:R-:W-:Y:S01]  /*8470*/  UMOV UR10, 0x0 ;  /* 0x00000000000a7882 */ /* 0x000fe20000000000 */
[----:B------:R-:W-:-:S07]  /*8480*/  UMOV UR11, 0x10000000 ;  /* 0x10000000000b7882 */ /* 0x000fce0000000000 */
[----:B------:R2:W-:Y:S02]  /*8490*/  UTMALDG.3D [UR40], [UR8], desc[UR10] ;  /* 0x00000a28080075b4 */ /* 0x0005e40008011000 */
[----:B--2---:R-:W-:Y:S05]  /*84a0*/  @!P2 BRA `(.L_x_163) ;  /* 0x000000000004a947 */ /* 0x004fea0003800000 */
[----:B------:R-:W-:Y:S01]  /*84b0*/  BPT.TRAP 0x1 ;  /* 0x000000040000795c */ /* 0x000fe20000300000 */
.L_x_163:
[----:B-1----:R-:W1:Y:S02]  /*84c0*/  LDC R5, c[0x0][0x800] ;  /* 0x00020000ff057b82 */ /* 0x002e640000000800 */
[----:B-1----:R2:W-:Y:S02]  /*84d0*/  SYNCS.ARRIVE.TRANS64.RED.A0TR RZ, [UR13+0x40], R5 ;  /* 0x00004005ffff79a7 */ /* 0x0025e4000830040d */
.L_x_162:
[----:B------:R-:W-:Y:S05]  /*84e0*/  BSYNC B0 ;  /* 0x0000000000007941 */ /* 0x000fea0003800000 */
.L_x_161:
[----:B------:R-:W-:Y:S05]  /*84f0*/  @!P2 BRA `(.L_x_164) ;  /* 0x000000000004a947 */ /* 0x000fea0003800000 */
[----:B------:R-:W-:Y:S01]  /*8500*/  BPT.TRAP 0x1 ;  /* 0x000000040000795c */ /* 0x000fe20000300000 */
.L_x_164:
[----:B------:R-:W-:-:S04]  /*8510*/  UIADD3 UR33, UR13, 0x40, URZ ;  /* 0x000000400d217890 */ /* 0x000fc8000fffe03f */
[----:B------:R-:W-:-:S09]  /*8520*/  UPRMT UR16, UR37, 0x654, UR33 ;  /* 0x0000065425107896 */ /* 0x000fd20008000021 */
[----:B------:R-:W-:Y:S01]  /*8530*/  SYNCS.ARRIVE.TRANS64.RED.A1T0 RZ, [UR16], RZ ;  /* 0x000000ffffff79a7 */ /* 0x000fe20008100410 */
[----:B------:R-:W-:Y:S05]  /*8540*/  @!P2 BRA `(.L_x_165) ;  /* 0x000000000004a947 */ /* 0x000fea0003800000 */
[----:B------:R-:W-:Y:S01]  /*8550*/  BPT.TRAP 0x1 ;  /* 0x000000040000795c */ /* 0x000fe20000300000 */
.L_x_165:
[----:B------:R-:W3:Y:S02]  /*8560*/  SYNCS.PHASECHK.TRANS64.TRYWAIT P1, [UR13+0x68], R4 ;  /* 0x00006804ff0075a7 */ /* 0x000ee4000802014d */
[----:B---3--:R-:W-:Y:S05]  /*8570*/  @!P1 BRA `(.L_x_166) ;  /* 0x0000002400889947 */ /* 0x008fea0003800000 */
.L_x_246:
[----:B------:R-:W-:Y:S04]  /*8580*/  BSSY B0, `(.L_x_167) ;  /* 0x0000010000007945 */ /* 0x000fe80003800000 */
[----:B------:R-:W-:Y:S05]  /*8590*/  @!P0 BRA `(.L_x_168) ;  /* 0x0000000000388947 */ /* 0x000fea0003800000 */
[----:B------:R-:W-:Y:S01]  /*85a0*/  UIADD3 UR18, UP0, UR22, 0x3f0, URZ ;  /* 0x000003f016127890 */ /* 0x000fe2000ff1e03f */
[----:B------:R-:W-:Y:S01]  /*85b0*/  R2UR UR12, R12 ;  /* 0x000000000c0c72ca */ /* 0x000fe200000e0000 */
[----:B------:R-:W-:Y:S02]  /*85c0*/  UIADD3 UR10, UR42, 0x20, URZ ;  /* 0x000000202a0a7890 */ /* 0x000fe4000fffe03f */
[----:B------:R-:W-:Y:S02]  /*85d0*/  UIADD3 UR8, UR13, 0x2200, URZ ;  /* 0x000022000d087890 */ /* 0x000fe4000fffe03f */
[----:B------:R-:W-:Y:S02]  /*85e0*/  UIADD3 UR9, UR13, 0x48, URZ ;  /* 0x000000480d097890 */ /* 0x000fe4000fffe03f */
[----:B------:R-:W-:Y:S01]  /*85f0*/  UIADD3.X UR19, URZ, UR23, URZ, UP0, !UPT ;  /* 0x000000173f137290 */ /* 0x000fe200087fe43f */
[----:B------:R-:W-:Y:S01]  /*8600*/  UMOV UR20, 0x0 ;  /* 0x0000000000147882 */ /* 0x000fe20000000000 */
[----:B------:R-:W-:Y:S01]  /*8610*/  UMOV UR21, 0x10000000 ;  /* 0x1000000000157882 */ /* 0x000fe20000000000 */
[----:B------:R-:W-:-:S06]  /*8620*/  UMOV UR11, UR43 ;  /* 0x0000002b000b7c82 */ /* 0x000fcc0008000000 */
[----:B------:R3:W-:Y:S02]  /*8630*/  UTMALDG.3D [UR8], [UR18], desc[UR20] ;  /* 0x00001408120075b4 */ /* 0x0007e40008011000 */
[----:B---3--:R-:W-:Y:S05]  /*8640*/  @!P2 BRA `(.L_x_169) ;  /* 0x000000000004a947 */ /* 0x008fea0003800000 */
[----:B------:R-:W-:Y:S01]  /*8650*/  BPT.TRAP 0x1 ;  /* 0x000000040000795c */ /* 0x000fe20000300000 */
.L_x_169:
[----:B-12---:R-:W1:Y:S02]  /*8660*/  LDC R5, c[0x0][0x800] ;  /* 0x00020000ff057b82 */ /* 0x006e640000000800 */
[----:B-1----:R3:W-:Y:S02]  /*8670*/  SYNCS.ARRIVE.TRANS64.RED.A0TR RZ, [UR13+0x48], R5 ;  /* 0x00004805ffff79a7 */ /* 0x0027e4000830040d */
.L_x_168:
[----:B------:R-:W-:Y:S05]  /*8680*/  BSYNC B0 ;  /* 0x0000000000007941 */ /* 0x000fea0003800000 */
.L_x_167:
[----:B------:R-:W-:Y:S05]  /*8690*/  @!P2 BRA `(.L_x_170) ;  /* 0x000000000004a947 */ /* 0x000fea0003800000 */
[----:B------:R-:W-:Y:S01]  /*86a0*/  BPT.TRAP 0x1 ;  /* 0x000000040000795c */ /* 0x000fe20000300000 */
.L_x_170:
[----:B------:R-:W-:-:S04]  /*86b0*/  UIADD3 UR25, UR13, 0x48, URZ ;  /* 0x000000480d197890 */ /* 0x000fc8000fffe03f */
[----:B------:R-:W-:-:S09]  /*86c0*/  UPRMT UR18, UR37, 0x654, UR25 ;  /* 0x0000065425127896 */ /* 0x000fd20008000019 */
[----:B------:R-:W-:Y:S01]  /*86d0*/  SYNCS.ARRIVE.TRANS64.RED.A1T0 RZ, [UR18], RZ ;  /* 0x000000ffffff79a7 */ /* 0x000fe20008100412 */
[----:B------:R-:W-:Y:S05]  /*86e0*/  @!P2 BRA `(.L_x_171) ;  /* 0x000000000004a947 */ /* 0x000fea0003800000 */
[----:B------:R-:W-:Y:S01]  /*86f0*/  BPT.TRAP 0x1 ;  /* 0x000000040000795c */ /* 0x000fe20000300000 */
.L_x_171:
[----:B------:R-:W4:Y:S02]  /*8700*/  SYNCS.PHASECHK.TRANS64.TRYWAIT P1, [UR13+0x70], R4 ;  /* 0x00007004ff0075a7 */ /* 0x000f24000802014d */
[----:B----4-:R-:W-:Y:S05]  /*8710*/  @!P1 BRA `(.L_x_172) ;  /* 0x0000002400389947 */ /* 0x010fea0003800000 */
.L_x_247:
        /* <DEDUP_REMOVED lines=12> */
[----:B----4-:R-:W-:Y:S05]  /*87e0*/  @!P2 BRA `(.L_x_175) ;  /* 0x000000000004a947 */ /* 0x010fea0003800000 */
[----:B------:R-:W-:Y:S01]  /*87f0*/  BPT.TRAP 0x1 ;  /* 0x000000040000795c */ /* 0x000fe20000300000 */
.L_x_175:
[----:B-123--:R-:W1:Y:S02]  /*8800*/  LDC R5, c[0x0][0x800] ;  /* 0x00020000ff057b82 */ /* 0x00ee640000000800 */
[----:B-1----:R4:W-:Y:S02]  /*8810*/  SYNCS.ARRIVE.TRANS64.RED.A0TR RZ, [UR13+0x50], R5 ;  /* 0x00005005ffff79a7 */ /* 0x0029e4000830040d */
.L_x_174:
[----:B------:R-:W-:Y:S05]  /*8820*/  BSYNC B0 ;  /* 0x0000000000007941 */ /* 0x000fea0003800000 */
.L_x_173:
[----:B------:R-:W-:Y:S05]  /*8830*/  @!P2 BRA `(.L_x_176) ;  /* 0x000000000004a947 */ /* 0x000fea0003800000 */
[----:B------:R-:W-:Y:S01]  /*8840*/  BPT.TRAP 0x1 ;  /* 0x000000040000795c */ /* 0x000fe20000300000 */
.L_x_176:
[----:B------:R-:W-:-:S04]  /*8850*/  UIADD3 UR17, UR13, 0x50, URZ ;  /* 0x000000500d117890 */ /* 0x000fc8000fffe03f */
[----:B------:R-:W-:-:S09]  /*8860*/  UPRMT UR21, UR37, 0x654, UR17 ;  /* 0x0000065425157896 */ /* 0x000fd20008000011 */
[----:B------:R-:W-:Y:S01]  /*8870*/  SYNCS.ARRIVE.TRANS64.RED.A1T0 RZ, [UR21], RZ ;  /* 0x000000ffffff79a7 */ /* 0x000fe20008100415 */
[----:B------:R-:W-:Y:S05]  /*8880*/  @!P2 BRA `(.L_x_177) ;  /* 0x000000000004a947 */ /* 0x000fea0003800000 */
[----:B------:R-:W-:Y:S01]  /*8890*/  BPT.TRAP 0x1 ;  /* 0x000000040000795c */ /* 0x000fe20000300000 */
.L_x_177:
[----:B------:R-:W5:Y:S02]  /*88a0*/  SYNCS.PHASECHK.TRANS64.TRYWAIT P1, [UR13+0x78], R4 ;  /* 0x00007804ff0075a7 */ /* 0x000f64000802014d */
[----:B-----5:R-:W-:Y:S05]  /*88b0*/  @!P1 BRA `(.L_x_178) ;  /* 0x0000002000e89947 */ /* 0x020fea0003800000 */
.L_x_248:
        /* <DEDUP_REMOVED lines=12> */
[----:B-1----:R-:W-:Y:S05]  /*8980*/  @!P2 BRA `(.L_x_181) ;  /* 0x000000000004a947 */ /* 0x002fea0003800000 */
[----:B------:R-:W-:Y:S01]  /*8990*/  BPT.TRAP 0x1 ;  /* 0x000000040000795c */ /* 0x000fe20000300000 */
.L_x_181:
[----:B------:R-:W1:Y:S02]  /*89a0*/  LDC R4, c[0x0][0x800] ;  /* 0x00020000ff047b82 */ /* 0x000e640000000800 */
[----:B-1----:R1:W-:Y:S02]  /*89b0*/  SYNCS.ARRIVE.TRANS64.RED.A0TR RZ, [UR13+0x58], R4 ;  /* 0x00005804ffff79a7 */ /* 0x0023e4000830040d */
.L_x_180:
[----:B------:R-:W-:Y:S05]  /*89c0*/  BSYNC B0 ;  /* 0x0000000000007941 */ /* 0x000fea0003800000 */
.L_x_179:
[----:B------:R-:W-:Y:S05]  /*89d0*/  @!P2 BRA `(.L_x_182) ;  /* 0x000000000004a947 */ /* 0x000fea0003800000 */
[----:B------:R-:W-:Y:S01]  /*89e0*/  BPT.TRAP 0x1 ;  /* 0x000000040000795c */ /* 0x000fe20000300000 */
.L_x_182:
[----:B------:R-:W-:-:S04]  /*89f0*/  UIADD3 UR9, UR13, 0x58, URZ ;  /* 0x000000580d097890 */ /* 0x000fc8000fffe03f */
[----:B------:R-:W-:-:S09]  /*8a00*/  UPRMT UR29, UR37, 0x654, UR9 ;  /* 0x00000654251d7896 */ /* 0x000fd20008000009 */
[----:B------:R-:W-:Y:S01]  /*8a10*/  SYNCS.ARRIVE.TRANS64.RED.A1T0 RZ, [UR29], RZ ;  /* 0x000000ffffff79a7 */ /* 0x000fe2000810041d */
[----:B------:R-:W-:Y:S05]  /*8a20*/  @!P2 BRA `(.L_x_183) ;  /* 0x000000000004a947 */ /* 0x000fea0003800000 */
[----:B------:R-:W-:Y:S01]  /*8a30*/  BPT.TRAP 0x1 ;  /* 0x000000040000795c */ /* 0x000fe20000300000 */
.L_x_183:
[----:B-1----:R-:W-:-:S04]  /*8a40*/  SHF.L.U32 R4, RZ, 0x1f, RZ ;  /* 0x0000001fff047819 */ /* 0x002fc800000006ff */
[----:B------:R-:W1:Y:S02]  /*8a50*/  SYNCS.PHASECHK.TRANS64.TRYWAIT P1, [UR13+0x60], R4 ;  /* 0x00006004ff0075a7 */ /* 0x000e64000802014d */
[----:B-1----:R-:W-:Y:S05]  /*8a60*/  @!P1 BRA `(.L_x_184) ;  /* 0x0000002000949947 */ /* 0x002fea0003800000 */
.L_x_249:
        /* <DEDUP_REMOVED lines=13> */
.L_x_187:
[----:B--234-:R-:W1:Y:S02]  /*8b40*/  LDC R5, c[0x0][0x800] ;  /* 0x00020000ff057b82 */ /* 0x01ce640000000800 */
[----:B-1----:R1:W-:Y:S02]  /*8b50*/  SYNCS.ARRIVE.TRANS64.RED.A0TR RZ, [UR13+0x40], R5 ;  /* 0x00004005ffff79a7 */ /* 0x0023e4000830040d */
.L_x_186:
[----:B------:R-:W-:Y:S05]  /*8b60*/  BSYNC B0 ;  /* 0x0000000000007941 */ /* 0x000fea0003800000 */
.L_x_185:
[----:B------:R-:W-:Y:S05]  /*8b70*/  @!P2 BRA `(.L_x_188) ;  /* 0x000000000004a947 */ /* 0x000fea0003800000 */
[----:B------:R-:W-:Y:S01]  /*8b80*/  BPT.TRAP 0x1 ;  /* 0x000000040000795c */ /* 0x000fe20000300000 */
.L_x_188:
[----:B------:R-:W-:Y:S01]  /*8b90*/  SYNCS.ARRIVE.TRANS64.RED.A1T0 RZ, [UR16], RZ ;  /* 0x000000ffffff79a7 */ /* 0x000fe20008100410 */
[----:B------:R-:W-:Y:S05]  /*8ba0*/  @!P2 BRA `(.L_x_189) ;  /* 0x000000000004a947 */ /* 0x000fea0003800000 */
[----:B------:R-:W-:Y:S01]  /*8bb0*/  BPT.TRAP 0x1 ;  /* 0x000000040000795c */ /* 0x000fe20000300000 */
.L_x_189:
[----:B------:R-:W5:Y:S02]  /*8bc0*/  SYNCS.PHASECHK.TRANS64.TRYWAIT P1, [UR13+0x68], R4 ;  /* 0x00006804ff0075a7 */ /* 0x000f64000802014d */
[----:B-----5:R-:W-:Y:S05]  /*8bd0*/  @!P1 BRA `(.L_x_190) ;  /* 0x0000002000509947 */ /* 0x020fea0003800000 */
.L_x_250:
        /* <DEDUP_REMOVED lines=13> */
.L_x_193:
[----:B--234-:R-:W1:Y:S02]  /*8cb0*/  LDC R5, c[0x0][0x800] ;  /* 0x00020000ff057b82 */ /* 0x01ce640000000800 */
[----:B-1----:R1:W-:Y:S02]  /*8cc0*/  SYNCS.ARRIVE.TRANS64.RED.A0TR RZ, [UR13+0x48], R5 ;  /* 0x00004805ffff79a7 */ /* 0x0023e4000830040d */
.L_x_192:
[----:B------:R-:W-:Y:S05]  /*8cd0*/  BSYNC B0 ;  /* 0x0000000000007941 */ /* 0x000fea0003800000 */
.L_x_191:
[----:B------:R-:W-:Y:S05]  /*8ce0*/  @!P2 BRA `(.L_x_194) ;  /* 0x000000000004a947 */ /* 0x000fea0003800000 */
[----:B------:R-:W-:Y:S01]  /*8cf0*/  BPT.TRAP 0x1 ;  /* 0x000000040000795c */ /* 0x000fe20000300000 */
.L_x_194:
[----:B------:R-:W-:Y:S01]  /*8d00*/  SYNCS.ARRIVE.TRANS64.RED.A1T0 RZ, [UR18], RZ ;  /* 0x000000ffffff79a7 */ /* 0x000fe20008100412 */
[----:B------:R-:W-:Y:S05]  /*8d10*/  @!P2 BRA `(.L_x_195) ;  /* 0x000000000004a947 */ /* 0x000fea0003800000 */
[----:B------:R-:W-:Y:S01]  /*8d20*/  BPT.TRAP 0x1 ;  /* 0x000000040000795c */ /* 0x000fe20000300000 */
.L_x_195:
[----:B------:R-:W5:Y:S02]  /*8d30*/  SYNCS.PHASECHK.TRANS64.TRYWAIT P1, [UR13+0x70], R4 ;  /* 0x00007004ff0075a7 */ /* 0x000f64000802014d */
[----:B-----5:R-:W-:Y:S05]  /*8d40*/  @!P1 BRA `(.L_x_196) ;  /* 0x00000020000c9947 */ /* 0x020fea0003800000 */
.L_x_251:
        /* <DEDUP_REMOVED lines=13> */
.L_x_199:
[----:B--234-:R-:W1:Y:S02]  /*8e20*/  LDC R5, c[0x0][0x800] ;  /* 0x00020000ff057b82 */ /* 0x01ce640000000800 */
[----:B-1----:R1:W-:Y:S02]  /*8e30*/  SYNCS.ARRIVE.TRANS64.RED.A0TR RZ, [UR13+0x50], R5 ;  /* 0x00005005ffff79a7 */ /* 0x0023e4000830040d */
.L_x_198:
[----:B------:R-:W-:Y:S05]  /*8e40*/  BSYNC B0 ;  /* 0x0000000000007941 */ /* 0x000fea0003800000 */
.L_x_197:
[----:B------:R-:W-:Y:S05]  /*8e50*/  @!P2 BRA `(.L_x_200) ;  /* 0x000000000004a947 */ /* 0x000fea0003800000 */
[----:B------:R-:W-:Y:S01]  /*8e60*/  BPT.TRAP 0x1 ;  /* 0x000000040000795c */ /* 0x000fe20000300000 */
.L_x_200:
[----:B------:R-:W-:Y:S01]  /*8e70*/  SYNCS.ARRIVE.TRANS64.RED.A1T0 RZ, [UR21], RZ ;  /* 0x000000ffffff79a7 */ /* 0x000fe20008100415 */
[----:B------:R-:W-:Y:S05]  /*8e80*/  @!P2 BRA `(.L_x_201) ;  /* 0x000000000004a947 */ /* 0x000fea0003800000 */
[----:B------:R-:W-:Y:S01]  /*8e90*/  BPT.TRAP 0x1 ;  /* 0x000000040000795c */ /* 0x000fe20000300000 */
.L_x_201:
[----:B------:R-:W5:Y:S02]  /*8ea0*/  SYNCS.PHASECHK.TRANS64.TRYWAIT P1, [UR13+0x78], R4 ;  /* 0x00007804ff0075a7 */ /* 0x000f64000802014d */
[----:B-----5:R-:W-:Y:S05]  /*8eb0*/  @!P1 BRA `(.L_x_202) ;  /* 0x0000001c00c89947 */ /* 0x020fea0003800000 */
.L_x_252:
        /* <DEDUP_REMOVED lines=13> */
.L_x_205:
[----:B------:R-:W1:Y:S02]  /*8f90*/  LDC R4, c[0x0][0x800] ;  /* 0x00020000ff047b82 */ /* 0x000e640000000800 */
[----:B-1----:R1:W-:Y:S02]  /*8fa0*/  SYNCS.ARRIVE.TRANS64.RED.A0TR RZ, [UR13+0x58], R4 ;  /* 0x00005804ffff79a7 */ /* 0x0023e4000830040d */
.L_x_204:
[----:B------:R-:W-:Y:S05]  /*8fb0*/  BSYNC B0 ;  /* 0x0000000000007941 */ /* 0x000fea0003800000 */
.L_x_203:
[----:B------:R-:W-:Y:S05]  /*8fc0*/  @!P2 BRA `(.L_x_206) ;  /* 0x000000000004a947 */ /* 0x000fea0003800000 */
[----:B------:R-:W-:Y:S01]  /*8fd0*/  BPT.TRAP 0x1 ;  /* 0x000000040000795c */ /* 0x000fe20000300000 */
.L_x_206:
[----:B------:R-:W-:Y:S01]  /*8fe0*/  IADD3 R16, P0, R16, UR46, RZ ;  /* 0x0000002e10107c10 */ /* 0x000fe2000ff1e0ff */
[----:B------:R-:W-:Y:S01]  /*8ff0*/  SYNCS.ARRIVE.TRANS64.RED.A1T0 RZ, [UR29], RZ ;  /* 0x000000ffffff79a7 */ /* 0x000fe2000810041d */
[----:B-1----:R-:W-:Y:S01]  /*9000*/  PRMT R4, RZ, 0x7610, R4 ;  /* 0x00007610ff047816 */ /* 0x002fe20000000004 */
[----:B------:R-:W-:Y:S01]  /*9010*/  IMAD.MOV.U32 R20, RZ, RZ, -0x1 ;  /* 0xffffffffff147424 */ /* 0x000fe200078e00ff */
[----:B------:R-:W-:Y:S01]  /*9020*/  IADD3.X R17, R17, UR38, RZ, P0, !PT ;  /* 0x0000002611117c10 */ /* 0x000fe200087fe4ff */
[----:B------:R-:W-:Y:S01]  /*9030*/  IMAD.MOV.U32 R13, RZ, RZ, -0x1 ;  /* 0xffffffffff0d7424 */ /* 0x000fe200078e00ff */
[----:B------:R-:W-:Y:S02]  /*9040*/  ISETP.GE.U32.AND P0, PT, R16, UR6, PT ;  /* 0x0000000610007c0c */ /* 0x000fe4000bf06070 */
[----:B------:R-:W-:Y:S02]  /*9050*/  MOV R12, 0xffffffff ;  /* 0xffffffff000c7802 */ /* 0x000fe40000000f00 */
[----:B------:R-:W-:-:S13]  /*9060*/  ISETP.GE.U32.AND.EX P0, PT, R17, UR7, PT, P0 ;  /* 0x0000000711007c0c */ /* 0x000fda000bf06100 */
[----:B------:R-:W-:Y:S05]  /*9070*/  @P0 BRA `(.L_x_207) ;  /* 0x0000000400580947 */ /* 0x000fea0003800000 */
[----:B------:R-:W1:Y:S01]  /*9080*/  S2R R15, SR_CTAID.X ;  /* 0x00000000000f7919 */ /* 0x000e620000002500 */
[----:B------:R-:W5:Y:S01]  /*9090*/  LDC.64 R12, c[0x0][0x8d0] ;  /* 0x00023400ff0c7b82 */ /* 0x000f620000000a00 */
[----:B------:R-:W-:Y:S01]  /*90a0*/  ULDC UR8, c[0x0][0x150] ;  /* 0x0000540000087ab9 */ /* 0x000fe20000000800 */
[----:B------:R-:W-:Y:S01]  /*90b0*/  IMAD.MOV.U32 R7, RZ, RZ, R16 ;  /* 0x000000ffff077224 */ /* 0x000fe200078e0010 */
[----:B------:R-:W2:Y:S01]  /*90c0*/  S2R R18, SR_CTAID.Y ;  /* 0x0000000000127919 */ /* 0x000ea20000002600 */
[----:B------:R-:W-:-:S04]  /*90d0*/  IMAD.MOV.U32 R21, RZ, RZ, R17 ;  /* 0x000000ffff157224 */ /* 0x000fc800078e0011 */
[----:B------:R-:W2:Y:S08]  /*90e0*/  LDC R22, c[0x0][0x144] ;  /* 0x00005100ff167b82 */ /* 0x000eb00000000800 */
[----:B------:R-:W3:Y:S01]  /*90f0*/  LDC R20, c[0x0][0x8d8] ;  /* 0x00023600ff147b82 */ /* 0x000ee20000000800 */
[----:B-----5:R-:W-:-:S04]  /*9100*/  ISETP.NE.U32.AND P0, PT, R12, RZ, PT ;  /* 0x000000ff0c00720c */ /* 0x020fc80003f05070 */
[----:B------:R-:W-:Y:S02]  /*9110*/  ISETP.NE.AND.EX P0, PT, R13, RZ, PT, P0 ;  /* 0x000000ff0d00720c */ /* 0x000fe40003f05300 */
[----:B-1----:R-:W-:Y:S02]  /*9120*/  I2FP.F32.U32 R4, R15 ;  /* 0x0000000f00047245 */ /* 0x002fe40000201000 */
[----:B--2---:R-:W-:-:S03]  /*9130*/  I2FP.F32.U32 R23, R18 ;  /* 0x0000001200177245 */ /* 0x004fc60000201000 */
[----:B------:R-:W-:-:S04]  /*9140*/  FMUL R4, R4, UR8 ;  /* 0x0000000804047c20 */ /* 0x000fc80008400000 */
[----:B------:R1:W2:Y:S02]  /*9150*/  F2I.U32.TRUNC.NTZ R14, R4 ;  /* 0x00000004000e7305 */ /* 0x0002a4000020f000 */
[----:B---3--:R-:W-:Y:S05]  /*9160*/  @!P0 BRA `(.L_x_208) ;  /* 0x0000000000308947 */ /* 0x008fea0003800000 */
[----:B----4-:R-:W3:Y:S02]  /*9170*/  LDC R5, c[0x0][0x8dc] ;  /* 0x00023700ff057b82 */ /* 0x010ee40000000800 */
[----:B---3--:R-:W-:-:S05]  /*9180*/  IADD3 R5, P0, R16, R5, RZ ;  /* 0x0000000510057210 */ /* 0x008fca0007f1e0ff */
[----:B------:R-:W-:-:S04]  /*9190*/  IMAD.X R21, RZ, RZ, R17, P0 ;  /* 0x000000ffff157224 */ /* 0x000fc800000e0611 */
[----:B------:R-:W-:-:S04]  /*91a0*/  IMAD.WIDE.U32 R6, R21, R12, RZ ;  /* 0x0000000c15067225 */ /* 0x000fc800078e00ff */
[----:B------:R-:W-:-:S04]  /*91b0*/  IMAD.WIDE.U32 R6, P0, R5, R13, R6 ;  /* 0x0000000d05067225 */ /* 0x000fc80007800006 */
[----:B-1----:R-:W-:-:S04]  /*91c0*/  IMAD.WIDE.U32 R4, R5, R12, RZ ;  /* 0x0000000c05047225 */ /* 0x002fc800078e00ff */
[----:B------:R-:W-:Y:S01]  /*91d0*/  IMAD.MOV.U32 R4, RZ, RZ, R7 ;  /* 0x000000ffff047224 */ /* 0x000fe200078e0007 */
[----:B------:R-:W-:Y:S02]  /*91e0*/  IADD3 RZ, P1, R5, R6, RZ ;  /* 0x0000000605ff7210 */ /* 0x000fe40007f3e0ff */
[----:B------:R-:W-:-:S03]  /*91f0*/  IADD3.X R5, RZ, RZ, RZ, P0, !PT ;  /* 0x000000ffff057210 */ /* 0x000fc600007fe4ff */
[----:B------:R-:W-:-:S04]  /*9200*/  IMAD.WIDE.U32.X R4, R21, R13, R4, P1 ;  /* 0x0000000d15047225 */ /* 0x000fc800008e0404 */
[----:B------:R-:W-:Y:S01]  /*9210*/  IMAD.MOV.U32 R7, RZ, RZ, R4 ;  /* 0x000000ffff077224 */ /* 0x000fe200078e0004 */
[----:B------:R-:W-:-:S07]  /*9220*/  MOV R21, R5 ;  /* 0x0000000500157202 */ /* 0x000fce0000000f00 */
.L_x_208:
[----:B------:R-:W-:Y:S01]  /*9230*/  ULDC UR8, c[0x0][0x154] ;  /* 0x0000550000087ab9 */ /* 0x000fe20000000800 */
[----:B------:R-:W3:Y:S01]  /*9240*/  LDC R13, c[0x0][0x148] ;  /* 0x00005200ff0d7b82 */ /* 0x000ee20000000800 */
[----:B------:R-:W-:Y:S01]  /*9250*/  FMUL R23, R23, UR8 ;  /* 0x0000000817177c20 */ /* 0x000fe20008400000 */
[----:B------:R-:W-:Y:S01]  /*9260*/  ISETP.NE.AND P2, PT, R2, 0x1, PT ;  /* 0x000000010200780c */ /* 0x000fe20003f45270 */
[----:B--2---:R-:W-:Y:S01]  /*9270*/  IMAD.MOV R6, RZ, RZ, -R14 ;  /* 0x000000ffff067224 */ /* 0x004fe200078e0a0e */
[-CC-:B------:R-:W-:Y:S02]  /*9280*/  SHF.R.U64 R14, R7, R20.reuse, R21.reuse ;  /* 0x00000014070e7219 */ /* 0x180fe40000001215 */
[----:B------:R-:W-:Y:S01]  /*9290*/  SHF.R.U32.HI R20, RZ, R20, R21 ;  /* 0x00000014ff147219 */ /* 0x000fe20000011615 */
[----:B------:R-:W2:Y:S01]  /*92a0*/  F2I.U32.TRUNC.NTZ R23, R23 ;  /* 0x0000001700177305 */ /* 0x000ea2000020f000 */
[----:B-1--4-:R-:W1:Y:S01]  /*92b0*/  LDC.64 R4, c[0x0][0x8c8] ;  /* 0x00023200ff047b82 */ /* 0x012e620000000a00 */
[----:B------:R-:W-:Y:S01]  /*92c0*/  IADD3 R21, P0, RZ, -R14, RZ ;  /* 0x8000000eff157210 */ /* 0x000fe20007f1e0ff */
[----:B------:R-:W-:-:S04]  /*92d0*/  IMAD R15, R22, R6, R15 ;  /* 0x00000006160f7224 */ /* 0x000fc800078e020f */
[----:B------:R-:W-:Y:S02]  /*92e0*/  IMAD.X R7, RZ, RZ, ~R20, P0 ;  /* 0x000000ffff077224 */ /* 0x000fe400000e0e14 */
[----:B------:R-:W4:Y:S01]  /*92f0*/  LDC R24, c[0x0][0x8c0] ;  /* 0x00023000ff187b82 */ /* 0x000f220000000800 */
[----:B--2---:R-:W-:-:S07]  /*9300*/  IADD3 R12, -R23, RZ, RZ ;  /* 0x000000ff170c7210 */ /* 0x004fce0007ffe1ff */
[----:B------:R-:W2:Y:S01]  /*9310*/  LDC R27, c[0x0][0x900] ;  /* 0x00024000ff1b7b82 */ /* 0x000ea20000000800 */
[----:B---3--:R-:W-:-:S07]  /*9320*/  @P2 IMAD R15, R13, R12, R18 ;  /* 0x0000000c0d0f2224 */ /* 0x008fce00078e0212 */
[----:B------:R-:W3:Y:S01]  /*9330*/  LDC.64 R12, c[0x0][0x8e8] ;  /* 0x00023a00ff0c7b82 */ /* 0x000ee20000000a00 */
[----:B-1----:R-:W-:-:S04]  /*9340*/  IMAD R6, R7, R4, RZ ;  /* 0x0000000407067224 */ /* 0x002fc800078e02ff */
[C---:B------:R-:W-:Y:S02]  /*9350*/  IMAD R7, R21.reuse, R5, R6 ;  /* 0x0000000515077224 */ /* 0x040fe400078e0206 */
[----:B------:R-:W-:Y:S01]  /*9360*/  IMAD.WIDE.U32 R4, R21, R4, R16 ;  /* 0x0000000415047225 */ /* 0x000fe200078e0010 */
[----:B------:R-:W1:Y:S03]  /*9370*/  LDC R6, c[0x0][0x8b0] ;  /* 0x00022c00ff067b82 */ /* 0x000e660000000800 */
[----:B------:R-:W-:-:S05]  /*9380*/  IMAD.IADD R5, R5, 0x1, R7 ;  /* 0x0000000105057824 */ /* 0x000fca00078e0207 */
[----:B------:R-:W2:Y:S01]  /*9390*/  LDC R25, c[0x0][0x8f0] ;  /* 0x00023c00ff197b82 */ /* 0x000ea20000000800 */
[-CC-:B----4-:R-:W-:Y:S02]  /*93a0*/  SHF.R.U64 R22, R4, R24.reuse, R5.reuse ;  /* 0x0000001804167219 */ /* 0x190fe40000001205 */
[----:B------:R-:W-:-:S05]  /*93b0*/  SHF.R.U32.HI R5, RZ, R24, R5 ;  /* 0x00000018ff057219 */ /* 0x000fca0000011605 */
[----:B------:R-:W4:Y:S01]  /*93c0*/  LDC R21, c[0x0][0x8e0] ;  /* 0x00023800ff157b82 */ /* 0x000f220000000800 */
[----:B---3--:R-:W-:-:S04]  /*93d0*/  ISETP.NE.U32.AND P0, PT, R12, RZ, PT ;  /* 0x000000ff0c00720c */ /* 0x008fc80003f05070 */
[----:B------:R-:W-:-:S03]  /*93e0*/  ISETP.NE.AND.EX P0, PT, R13, RZ, PT, P0 ;  /* 0x000000ff0d00720c */ /* 0x000fc60003f05300 */
[----:B------:R-:W3:Y:S01]  /*93f0*/  LDC R20, c[0x0][0x8b8] ;  /* 0x00022e00ff147b82 */ /* 0x000ee20000000800 */
[-CC-:B-1----:R-:W-:Y:S02]  /*9400*/  SHF.R.U64 R23, R22, R6.reuse, R5.reuse ;  /* 0x0000000616177219 */ /* 0x182fe40000001205 */
[----:B------:R-:W-:-:S04]  /*9410*/  SHF.R.U32.HI R4, RZ, R6, R5 ;  /* 0x00000006ff047219 */ /* 0x000fc80000011605 */
[-CC-:B--2---:R-:W-:Y:S01]  /*9420*/  SHF.R.U64 R24, R23, R27.reuse, R4.reuse ;  /* 0x0000001b17187219 */ /* 0x184fe20000001204 */
[----:B------:R-:W1:Y:S01]  /*9430*/  LDC R18, c[0x0][0x8a8] ;  /* 0x00022a00ff127b82 */ /* 0x000e620000000800 */
[----:B------:R-:W-:-:S03]  /*9440*/  SHF.R.U32.HI R27, RZ, R27, R4 ;  /* 0x0000001bff1b7219 */ /* 0x000fc60000011604 */
[----:B------:R-:W-:Y:S01]  /*9450*/  IMAD.MOV.U32 R4, RZ, RZ, R24 ;  /* 0x000000ffff047224 */ /* 0x000fe200078e0018 */
[----:B------:R-:W-:Y:S01]  /*9460*/  MOV R5, R27 ;  /* 0x0000001b00057202 */ /* 0x000fe20000000f00 */
[----:B------:R-:W-:Y:S06]  /*9470*/  @!P0 BRA `(.L_x_209) ;  /* 0x0000000000288947 */ /* 0x000fec0003800000 */
[----:B------:R-:W2:Y:S02]  /*9480*/  LDC R5, c[0x0][0x8f4] ;  /* 0x00023d00ff057b82 */ /* 0x000ea40000000800 */
[----:B--2---:R-:W-:-:S05]  /*9490*/  IADD3 R5, P0, R24, R5, RZ ;  /* 0x0000000518057210 */ /* 0x004fca0007f1e0ff */
[----:B------:R-:W-:-:S04]  /*94a0*/  IMAD.X R27, RZ, RZ, R27, P0 ;  /* 0x000000ffff1b7224 */ /* 0x000fc800000e061b */
[----:B------:R-:W-:-:S04]  /*94b0*/  IMAD.WIDE.U32 R6, R27, R12, RZ ;  /* 0x0000000c1b067225 */ /* 0x000fc800078e00ff */
[----:B------:R-:W-:-:S04]  /*94c0*/  IMAD.WIDE.U32 R6, P0, R5, R13, R6 ;  /* 0x0000000d05067225 */ /* 0x000fc80007800006 */
[----:B------:R-:W-:Y:S01]  /*94d0*/  IMAD.WIDE.U32 R4, R5, R12, RZ ;  /* 0x0000000c05047225 */ /* 0x000fe200078e00ff */
[----:B------:R-:W-:-:S04]  /*94e0*/  MOV R4, R7 ;  /* 0x0000000700047202 */ /* 0x000fc80000000f00 */
[----:B------:R-:W-:Y:S01]  /*94f0*/  IADD3 RZ, P1, R5, R6, RZ ;  /* 0x0000000605ff7210 */ /* 0x000fe20007f3e0ff */
[----:B------:R-:W-:-:S04]  /*9500*/  IMAD.X R5, RZ, RZ, RZ, P0 ;  /* 0x000000ffff057224 */ /* 0x000fc800000e06ff */
[----:B------:R-:W-:-:S08]  /*9510*/  IMAD.WIDE.U32.X R4, R27, R13, R4, P1 ;  /* 0x0000000d1b047225 */ /* 0x000fd000008e0404 */
.L_x_209:
[----:B------:R-:W-:Y:S02]  /*9520*/  SHF.R.U64 R25, R4, R25, R5 ;  /* 0x0000001904197219 */ /* 0x000fe40000001205 */
[----:B------:R-:W-:Y:S02]  /*9530*/  LOP3.LUT R23, R23, R8, RZ, 0xc0, !PT ;  /* 0x0000000817177212 */ /* 0x000fe400078ec0ff */
[----:B------:R-:W-:Y:S01]  /*9540*/  LOP3.LUT R22, R22, R3, RZ, 0xc0, !PT ;  /* 0x0000000316167212 */ /* 0x000fe200078ec0ff */
[----:B------:R-:W-:Y:S01]  /*9550*/  IMAD.MOV R4, RZ, RZ, -R25 ;  /* 0x000000ffff047224 */ /* 0x000fe200078e0a19 */
[----:B------:R-:W-:Y:S01]  /*9560*/  MOV R12, R14 ;  /* 0x0000000e000c7202 */ /* 0x000fe20000000f00 */
[----:B------:R-:W-:Y:S02]  /*9570*/  IMAD R23, R0, R25, R23 ;  /* 0x0000001900177224 */ /* 0x000fe400078e0217 */
[----:B----4-:R-:W-:Y:S02]  /*9580*/  IMAD R21, R4, R21, R24 ;  /* 0x0000001504157224 */ /* 0x010fe400078e0218 */
[----:B---3--:R-:W-:-:S02]  /*9590*/  IMAD R20, R23, R20, R15 ;  /* 0x0000001417147224 */ /* 0x008fc400078e020f */
[----:B-1----:R-:W-:Y:S02]  /*95a0*/  IMAD R21, R21, R18, R22 ;  /* 0x0000001215157224 */ /* 0x002fe400078e0216 */
[----:B------:R-:W-:-:S03]  /*95b0*/  IMAD.MOV.U32 R4, RZ, RZ, 0x1 ;  /* 0x00000001ff047424 */ /* 0x000fc600078e00ff */
[----:B------:R-:W-:Y:S02]  /*95c0*/  SEL R13, R21, R20, !P2 ;  /* 0x00000014150d7207 */ /* 0x000fe40005000000 */
[----:B------:R-:W-:-:S07]  /*95d0*/  SEL R20, R20, R21, !P2 ;  /* 0x0000001514147207 */ /* 0x000fce0005000000 */
.L_x_207:
[----:B------:R-:W-:-:S13]  /*95e0*/  LOP3.LUT P0, RZ, R4, 0xff, RZ, 0xc0, !PT ;  /* 0x000000ff04ff7812 */ /* 0x000fda000780c0ff */
[----:B------:R-:W-:Y:S05]  /*95f0*/  @P0 BRA `(.L_x_210) ;  /* 0xffffffe800e40947 */ /* 0x000fea000383ffff */
.L_x_154:
[----:B------:R-:W-:-:S13]  /*9600*/  ELECT P0, URZ, PT ;  /* 0x00000000003f782f */ /* 0x000fda0003800000 */
[----:B------:R-:W-:Y:S05]  /*9610*/  @!P0 BRA `(.L_x_14) ;  /* 0x0000001000588947 */ /* 0x000fea0003800000 */
[----:B------:R-:W-:-:S04]  /*9620*/  LOP3.LUT R19, R19, 0x2, RZ, 0xfc, !PT ;  /* 0x0000000213137812 */ /* 0x000fc800078efcff */
[----:B------:R-:W-:-:S13]  /*9630*/  ISETP.NE.AND P1, PT, R19, 0x3, PT ;  /* 0x000000031300780c */ /* 0x000fda0003f25270 */
[----:B------:R-:W-:Y:S05]  /*9640*/  @!P1 BRA `(.L_x_211) ;  /* 0x0000000000049947 */ /* 0x000fea0003800000 */
[----:B-1----:R-:W-:Y:S01]  /*9650*/  BPT.TRAP 0x1 ;  /* 0x000000040000795c */ /* 0x002fe20000300000 */
.L_x_211:
[----:B-1----:R-:W-:Y:S01]  /*9660*/  IMAD.U32 R3, RZ, RZ, UR37 ;  /* 0x00000025ff037e24 */ /* 0x002fe2000f8e00ff */
[----:B------:R-:W-:Y:S01]  /*9670*/  MOV R0, 0x400 ;  /* 0x0000040000007802 */ /* 0x000fe20000000f00 */
[----:B------:R-:W-:-:S03]  /*9680*/  IMAD.MOV.U32 R2, RZ, RZ, 0x1 ;  /* 0x00000001ff027424 */ /* 0x000fc600078e00ff */
[----:B------:R-:W-:Y:S02]  /*9690*/  LEA R0, R3, R0, 0x18 ;  /* 0x0000000003007211 */ /* 0x000fe400078ec0ff */
[----:B------:R-:W-:-:S04]  /*96a0*/  SHF.L.U32 R3, R2, 0x1f, RZ ;  /* 0x0000001f02037819 */ /* 0x000fc800000006ff */
[----:B------:R-:W1:Y:S02]  /*96b0*/  SYNCS.PHASECHK.TRANS64.TRYWAIT P0, [R0+URZ+0x60], R3 ;  /* 0x00006003000075a7 */ /* 0x000e64000800017f */
[----:B-1----:R-:W-:Y:S05]  /*96c0*/  @!P0 BRA `(.L_x_212) ;  /* 0x0000001400dc8947 */ /* 0x002fea0003800000 */
.L_x_253:
[----:B------:R-:W-:Y:S05]  /*96d0*/  @!P1 BRA `(.L_x_213) ;  /* 0x0000000000049947 */ /* 0x000fea0003800000 */
[----:B------:R-:W-:Y:S01]  /*96e0*/  BPT.TRAP 0x1 ;  /* 0x000000040000795c */ /* 0x000fe20000300000 */
.L_x_213:
[----:B------:R-:W1:Y:S02]  /*96f0*/  SYNCS.PHASECHK.TRANS64.TRYWAIT P0, [R0+URZ+0x68], R3 ;  /* 0x00006803000075a7 */ /* 0x000e64000800017f */
[----:B-1----:R-:W-:Y:S05]  /*9700*/  @!P0 BRA `(.L_x_214) ;  /* 0x0000001400e08947 */ /* 0x002fea0003800000 */
.L_x_254:
[----:B------:R-:W-:Y:S05]  /*9710*/  @!P1 BRA `(.L_x_215) ;  /* 0x0000000000049947 */ /* 0x000fea0003800000 */
[----:B------:R-:W-:Y:S01]  /*9720*/  BPT.TRAP 0x1 ;  /* 0x000000040000795c */ /* 0x000fe20000300000 */
.L_x_215:
[----:B------:R-:W1:Y:S02]  /*9730*/  SYNCS.PHASECHK.TRANS64.TRYWAIT P0, [R0+URZ+0x70], R3 ;  /* 0x00007003000075a7 */ /* 0x000e64000800017f */
[----:B-1----:R-:W-:Y:S05]  /*9740*/  @!P0 BRA `(.L_x_216) ;  /* 0x0000001400e48947 */ /* 0x002fea0003800000 */
.L_x_255:
[----:B------:R-:W-:Y:S05]  /*9750*/  @!P1 BRA `(.L_x_217) ;  /* 0x0000000000049947 */ /* 0x000fea0003800000 */
[----:B------:R-:W-:Y:S01]  /*9760*/  BPT.TRAP 0x1 ;  /* 0x000000040000795c */ /* 0x000fe20000300000 */
.L_x_217:
[----:B------:R-:W-:-:S04]  /*9770*/  MOV R3, 0x1 ;  /* 0x0000000100037802 */ /* 0x000fc80000000f00 */
[----:B------:R-:W-:-:S07]  /*9780*/  SHF.L.U32 R3, R3, 0x1f, RZ ;  /* 0x0000001f03037819 */ /* 0x000fce00000006ff */
.L_x_218:
[----:B------:R1:W1:Y:S02]  /*9790*/  SYNCS.PHASECHK.TRANS64.TRYWAIT P0, [R0+URZ+0x78], R3 ;  /* 0x00007803000075a7 */ /* 0x000264000800017f */
[----:B-1----:R-:W-:Y:S05]  /*97a0*/  @!P0 NANOSLEEP.SYNCS 0x989680 ;  /* 0x009896800000895d */ /* 0x002fea0003900000 */
[----:B------:R-:W1:Y:S02]  /*97b0*/  @!P0 SYNCS.PHASECHK.TRANS64 P0, [R0+URZ+0x78], R3 ;  /* 0x00007803000085a7 */ /* 0x000e64000800007f */
[----:B-1----:R-:W-:Y:S05]  /*97c0*/  @P0 BRA `(.L_x_14) ;  /* 0x0000000c00ec0947 */ /* 0x002fea0003800000 */
[----:B------:R-:W-:Y:S05]  /*97d0*/  BRA `(.L_x_218) ;  /* 0xfffffffc00ec7947 */ /* 0x000fea000383ffff */
.L_x_149:
[----:B------:R-:W-:Y:S01]  /*97e0*/  LOP3.LUT P0, RZ, R8, 0xff, RZ, 0xc0, !PT ;  /* 0x000000ff08ff7812 */ /* 0x000fe2000780c0ff */
[----:B------:R-:W-:Y:S02]  /*97f0*/  IMAD.MOV.U32 R10, RZ, RZ, 0x1 ;  /* 0x00000001ff0a7424 */ /* 0x000fe400078e00ff */
[----:B------:R-:W-:-:S10]  /*9800*/  IMAD.MOV.U32 R9, RZ, RZ, RZ ;  /* 0x000000ffff097224 */ /* 0x000fd400078e00ff */
[----:B------:R-:W-:Y:S05]  /*9810*/  @!P0 BRA `(.L_x_219) ;  /* 0x0000000c00248947 */ /* 0x000fea0003800000 */
[----:B------:R-:W2:Y:S01]  /*9820*/  LDC R0, c[0x0][0x28c] ;  /* 0x0000a300ff007b82 */ /* 0x000ea20000000800 */
[----:B------:R-:W-:Y:S01]  /*9830*/  ULDC UR6, c[0x0][0x900] ;  /* 0x0002400000067ab9 */ /* 0x000fe20000000800 */
[----:B------:R-:W-:Y:S01]  /*9840*/  UMOV UR7, 0xffffffff ;  /* 0xffffffff00077882 */ /* 0x000fe20000000000 */
[----:B------:R-:W-:Y:S01]  /*9850*/  BSSY B0, `(.L_x_219) ;  /* 0x00000c5000007945 */ /* 0x000fe20003800000 */
[----:B-1----:R-:W-:Y:S01]  /*9860*/  USHF.L.U32 UR4, UR37, 0x7, URZ ;  /* 0x0000000725047899 */ /* 0x002fe2000800063f */
[----:B------:R-:W-:Y:S01]  /*9870*/  LOP3.LUT R11, R22, 0x2, RZ, 0xfc, !PT ;  /* 0x00000002160b7812 */ /* 0x000fe200078efcff */
[----:B------:R-:W-:Y:S01]  /*9880*/  USHF.L.U32 UR7, UR7, UR6, URZ ;  /* 0x0000000607077299 */ /* 0x000fe2000800063f */
[----:B------:R-:W-:Y:S01]  /*9890*/  IMAD.MOV.U32 R10, RZ, RZ, 0x1 ;  /* 0x00000001ff0a7424 */ /* 0x000fe200078e00ff */
[----:B------:R-:W-:Y:S01]  /*98a0*/  MOV R9, RZ ;  /* 0x000000ff00097202 */ /* 0x000fe20000000f00 */
[----:B------:R-:W-:Y:S01]  /*98b0*/  ULDC UR5, c[0x0][0x8a8] ;  /* 0x00022a0000057ab9 */ /* 0x000fe20000000800 */
[----:B------:R-:W-:Y:S01]  /*98c0*/  UMOV UR8, 0x1 ;  /* 0x0000000100087882 */ /* 0x000fe20000000000 */
[----:B------:R-:W-:-:S02]  /*98d0*/  USHF.L.U32 UR22, UR37, 0xd, URZ ;  /* 0x0000000d25167899 */ /* 0x000fc4000800063f */
[----:B------:R-:W-:Y:S02]  /*98e0*/  ULOP3.LUT UR4, UR4, 0x80, URZ, 0xc0, !UPT ;  /* 0x0000008004047892 */ /* 0x000fe4000f8ec03f */
[----:B------:R-:W-:Y:S02]  /*98f0*/  UIADD3 UR5, UR5, -0x1, URZ ;  /* 0xffffffff05057890 */ /* 0x000fe4000fffe03f */
[----:B------:R-:W-:Y:S02]  /*9900*/  USHF.L.U32 UR18, UR8, UR6, URZ ;  /* 0x0000000608127299 */ /* 0x000fe4000800063f */
[----:B------:R-:W-:Y:S01]  /*9910*/  ULOP3.LUT UR17, URZ, UR7, URZ, 0x33, !UPT ;  /* 0x000000073f117292 */ /* 0x000fe2000f8e333f */
[----:B------:R-:W-:Y:S01]  /*9920*/  ULDC.64 UR20, c[0x0][0x198] ;  /* 0x0000660000147ab9 */ /* 0x000fe20000000a00 */
[----:B--2---:R-:W-:-:S04]  /*9930*/  IADD3 R0, R0, 0x3f, RZ ;  /* 0x0000003f00007810 */ /* 0x004fc80007ffe0ff */
[----:B------:R-:W-:-:S04]  /*9940*/  SHF.R.S32.HI R3, RZ, 0x1f, R0 ;  /* 0x0000001fff037819 */ /* 0x000fc80000011400 */
[----:B------:R-:W-:Y:S01]  /*9950*/  LEA.HI R3, R3, R0, RZ, 0x6 ;  /* 0x0000000003037211 */ /* 0x000fe200078f30ff */
[----:B------:R-:W-:-:S03]  /*9960*/  IMAD.MOV.U32 R0, RZ, RZ, 0x1 ;  /* 0x00000001ff007424 */ /* 0x000fc600078e00ff */
[--C-:B------:R-:W-:Y:S02]  /*9970*/  SHF.R.S32.HI R8, RZ, 0x6, R3.reuse ;  /* 0x00000006ff087819 */ /* 0x100fe40000011403 */
[----:B------:R-:W-:-:S03]  /*9980*/  PRMT R3, R0, 0x7610, R3 ;  /* 0x0000761000037816 */ /* 0x000fc60000000003 */
[----:B------:R-:W-:-:S07]  /*9990*/  VIADD R0, R8, 0x1 ;  /* 0x0000000108007836 */ /* 0x000fce0000000000 */
.L_x_230:
[----:B------:R-:W-:-:S03]  /*99a0*/  UMOV UR6, 0xffffffff ;  /* 0xffffffff00067882 */ /* 0x000fc60000000000 */
[----:B------:R-:W-:Y:S05]  /*99b0*/  BRA.DIV UR6, `(.L_x_220) ;  /* 0x00000016065c7947 */ /* 0x000fea000b800000 */
[----:B------:R-:W-:-:S13]  /*99c0*/  ELECT P6, URZ, PT ;  /* 0x00000000003f782f */ /* 0x000fda00038c0000 */
.L_x_258:
[----:B------:R-:W1:Y:S01]  /*99d0*/  LDC R4, c[0x0][0x28c] ;  /* 0x0000a300ff047b82 */ /* 0x000e620000000800 */
[----:B------:R-:W-:Y:S01]  /*99e0*/  BSSY B1, `(.L_x_221) ;  /* 0x0000038000017945 */ /* 0x000fe20003800000 */
[----:B-1----:R-:W-:-:S13]  /*99f0*/  ISETP.LT.OR P6, PT, R4, 0x1, !P6 ;  /* 0x000000010400780c */ /* 0x002fda00077c1670 */
[----:B------:R-:W-:Y:S05]  /*9a00*/  @P6 BRA `(.L_x_222) ;  /* 0x0000000000d46947 */ /* 0x000fea0003800000 */
[----:B------:R-:W-:Y:S01]  /*9a10*/  LEA R15, R13, UR4, 0x8 ;  /* 0x000000040d0f7c11 */ /* 0x000fe2000f8e40ff */
[----:B------:R-:W-:Y:S01]  /*9a20*/  IMAD.SHL.U32 R20, R20, 0x80, RZ ;  /* 0x0000008014147824 */ /* 0x000fe200078e00ff */
[----:B------:R-:W-:Y:S01]  /*9a30*/  MOV R21, RZ ;  /* 0x000000ff00157202 */ /* 0x000fe20000000f00 */
[----:B------:R-:W-:Y:S01]  /*9a40*/  IMAD.MOV.U32 R4, RZ, RZ, R0 ;  /* 0x000000ffff047224 */ /* 0x000fe200078e0000 */
[----:B------:R-:W-:Y:S01]  /*9a50*/  MOV R6, R9 ;  /* 0x0000000900067202 */ /* 0x000fe20000000f00 */
[----:B------:R-:W-:-:S07]  /*9a60*/  IMAD.MOV.U32 R5, RZ, RZ, R10 ;  /* 0x000000ffff057224 */ /* 0x000fce00078e000a */
.L_x_225:
[----:B------:R-:W1:Y:S01]  /*9a70*/  S2R R14, SR_CgaCtaId ;  /* 0x00000000000e7919 */ /* 0x000e620000008800 */
[----:B------:R-:W-:Y:S02]  /*9a80*/  MOV R7, 0x400 ;  /* 0x0000040000077802 */ /* 0x000fe40000000f00 */
[----:B------:R-:W-:-:S13]  /*9a90*/  LOP3.LUT P1, RZ, R18, 0x7f, RZ, 0xc0, !PT ;  /* 0x0000007f12ff7812 */ /* 0x000fda000782c0ff */
[----:B------:R-:W2:Y:S01]  /*9aa0*/  @!P1 LDC R13, c[0x0][0x500] ;  /* 0x00014000ff0d9b82 */ /* 0x000ea20000000800 */
[----:B-1----:R-:W-:Y:S02]  /*9ab0*/  LEA R19, R14, R7, 0x18 ;  /* 0x000000070e137211 */ /* 0x002fe400078ec0ff */
[----:B------:R-:W-:-:S03]  /*9ac0*/  SHF.L.U32 R7, R5, 0x1f, RZ ;  /* 0x0000001f05077819 */ /* 0x000fc600000006ff */
[----:B------:R-:W-:-:S04]  /*9ad0*/  IMAD R14, R6, 0x8, R19 ;  /* 0x00000008060e7824 */ /* 0x000fc800078e0213 */
[----:B------:R-:W1:Y:S02]  /*9ae0*/  SYNCS.PHASECHK.TRANS64.TRYWAIT P0, [R14+URZ+0x20], R7 ;  /* 0x000020070e0075a7 */ /* 0x000e64000800017f */
[----:B-12---:R-:W-:Y:S05]  /*9af0*/  @!P0 BRA `(.L_x_223) ;  /* 0x00000014002c8947 */ /* 0x006fea0003800000 */
.L_x_259:
[----:B-1----:R-:W-:Y:S01]  /*9b00*/  PRMT R7, R11, 0x9910, RZ ;  /* 0x000099100b077816 */ /* 0x002fe200000000ff */
[----:B------:R1:W-:Y:S03]  /*9b10*/  @!P1 SYNCS.ARRIVE.TRANS64 RZ, [R14+URZ], R13 ;  /* 0x0000000d0eff99a7 */ /* 0x0003e6000800003f */
[----:B------:R-:W-:-:S13]  /*9b20*/  ISETP.NE.AND P0, PT, R7, 0x2, PT ;  /* 0x000000020700780c */ /* 0x000fda0003f05270 */
[----:B-1----:R-:W-:Y:S05]  /*9b30*/  @P0 BRA `(.L_x_224) ;  /* 0x0000000000040947 */ /* 0x002fea0003800000 */
[----:B------:R-:W-:Y:S01]  /*9b40*/  BPT.TRAP 0x1 ;  /* 0x000000040000795c */ /* 0x000fe20000300000 */
.L_x_224:
[----:B------:R-:W-:Y:S01]  /*9b50*/  R2UR UR7, R6 ;  /* 0x00000000060772ca */ /* 0x000fe200000e0000 */
[----:B------:R-:W-:Y:S01]  /*9b60*/  UIADD3 UR6, UP0, UR20, 0xf0, URZ ;  /* 0x000000f014067890 */ /* 0x000fe2000ff1e03f */
[----:B------:R-:W-:Y:S01]  /*9b70*/  R2UR UR13, R19 ;  /* 0x00000000130d72ca */ /* 0x000fe200000e0000 */
[----:B------:R-:W-:Y:S01]  /*9b80*/  UIADD3 UR24, UP1, UR20, 0x1f0, URZ ;  /* 0x000001f014187890 */ /* 0x000fe2000ff3e03f */
[----:B------:R-:W-:Y:S01]  /*9b90*/  R2UR UR9, R14 ;  /* 0x000000000e0972ca */ /* 0x000fe200000e0000 */
[----:B------:R-:W-:Y:S01]  /*9ba0*/  VIADD R6, R6, 0x1 ;  /* 0x0000000106067836 */ /* 0x000fe20000000000 */
[----:B------:R-:W-:Y:S01]  /*9bb0*/  R2UR UR11, R20 ;  /* 0x00000000140b72ca */ /* 0x000fe200000e0000 */
[----:B------:R-:W-:Y:S01]  /*9bc0*/  UIADD3.X UR25, URZ, UR21, URZ, UP1, !UPT ;  /* 0x000000153f197290 */ /* 0x000fe20008ffe43f */
[----:B------:R-:W-:Y:S01]  /*9bd0*/  R2UR UR10, R21 ;  /* 0x00000000150a72ca */ /* 0x000fe200000e0000 */
[----:B------:R-:W-:Y:S01]  /*9be0*/  UMOV UR14, 0x0 ;  /* 0x00000000000e7882 */ /* 0x000fe20000000000 */
[----:B------:R-:W-:Y:S01]  /*9bf0*/  R2UR UR12, R12 ;  /* 0x000000000c0c72ca */ /* 0x000fe200000e0000 */
[----:B------:R-:W-:Y:S01]  /*9c00*/  UMOV UR15, 0x10000000 ;  /* 0x10000000000f7882 */ /* 0x000fe20000000000 */
[----:B------:R-:W-:Y:S01]  /*9c10*/  IADD3 R4, R4, -0x1, RZ ;  /* 0xffffffff04047810 */ /* 0x000fe20007ffe0ff */
[----:B------:R-:W-:Y:S01]  /*9c20*/  USHF.L.U32 UR7, UR7, 0xe, URZ ;  /* 0x0000000e07077899 */ /* 0x000fe2000800063f */
[----:B------:R-:W-:Y:S01]  /*9c30*/  R2UR UR19, R15 ;  /* 0x000000000f1372ca */ /* 0x000fe200000e0000 */
[----:B------:R-:W-:Y:S01]  /*9c40*/  UMOV UR23, 0x30000 ;  /* 0x0003000000177882 */ /* 0x000fe20000000000 */
[----:B------:R-:W-:Y:S01]  /*9c50*/  ISETP.GT.AND P1, PT, R4, 0x1, PT ;  /* 0x000000010400780c */ /* 0x000fe20003f24270 */
[----:B------:R-:W-:Y:S01]  /*9c60*/  ULOP3.LUT UR8, UR7, 0x2000, UR22, 0xf8, !UPT ;  /* 0x0000200007087892 */ /* 0x000fe2000f8ef816 */
[----:B------:R-:W-:Y:S01]  /*9c70*/  ISETP.NE.AND P0, PT, R6, 0x4, PT ;  /* 0x000000040600780c */ /* 0x000fe20003f05270 */
[----:B------:R-:W-:-:S02]  /*9c80*/  VIADD R21, R21, 0x40 ;  /* 0x0000004015157836 */ /* 0x000fc40000000000 */
[----:B------:R-:W-:Y:S01]  /*9c90*/  ULEA UR8, UR8, UR13, 0x1 ;  /* 0x0000000d08087291 */ /* 0x000fe2000f8e083f */
[----:B------:R-:W-:Y:S01]  /*9ca0*/  SEL R14, RZ, 0x1, P0 ;  /* 0x00000001ff0e7807 */ /* 0x000fe20000000000 */
[----:B------:R-:W-:Y:S01]  /*9cb0*/  UIADD3 UR13, UR13, 0x8400, UR7 ;  /* 0x000084000d0d7890 */ /* 0x000fe2000fffe007 */
[----:B------:R-:W-:Y:S01]  /*9cc0*/  SEL R6, R6, RZ, P0 ;  /* 0x000000ff06067207 */ /* 0x000fe20000000000 */
[----:B------:R-:W-:Y:S01]  /*9cd0*/  UIADD3.X UR7, URZ, UR21, URZ, UP0, !UPT ;  /* 0x000000153f077290 */ /* 0x000fe200087fe43f */
[----:B------:R-:W-:Y:S01]  /*9ce0*/  LOP3.LUT R5, R5, R14, RZ, 0x3c, !PT ;  /* 0x0000000e05057212 */ /* 0x000fe200078e3cff */
[----:B------:R-:W-:-:S03]  /*9cf0*/  UIADD3 UR16, UR8, 0x18400, URZ ;  /* 0x0001840008107890 */ /* 0x000fc6000fffe03f */
[----:B------:R-:W-:-:S04]  /*9d00*/  UMOV UR8, UR13 ;  /* 0x0000000d00087c82 */ /* 0x000fc80008000000 */
[----:B------:R1:W-:Y:S02]  /*9d10*/  UTMALDG.3D [UR8], [UR6], desc[UR14] ;  /* 0x00000e08060075b4 */ /* 0x0003e40008011000 */
[----:B-1----:R-:W-:Y:S01]  /*9d20*/  UMOV UR8, UR16 ;  /* 0x0000001000087c82 */ /* 0x002fe20008000000 */
[----:B------:R-:W-:Y:S02]  /*9d30*/  UMOV UR11, UR19 ;  /* 0x00000013000b7c82 */ /* 0x000fe40008000000 */
[----:B------:R1:W-:Y:S02]  /*9d40*/  UTMALDG.3D.MULTICAST [UR8], [UR24], UR23, desc[UR14] ;  /* 0x00000e08180073b4 */ /* 0x0003e40008011817 */
[----:B-1----:R-:W-:Y:S05]  /*9d50*/  @P1 BRA `(.L_x_225) ;  /* 0xfffffffc00441947 */ /* 0x002fea000383ffff */
.L_x_222:
[----:B------:R-:W-:Y:S05]  /*9d60*/  BSYNC B1 ;  /* 0x0000000000017941 */ /* 0x000fea0003800000 */
.L_x_221:
[----:B------:R-:W-:Y:S01]  /*9d70*/  LOP3.LUT P1, RZ, R3, 0xff, RZ, 0xc0, !PT ;  /* 0x000000ff03ff7812 */ /* 0x000fe2000782c0ff */
[----:B------:R-:W-:Y:S01]  /*9d80*/  IMAD.IADD R9, R8, 0x1, R9 ;  /* 0x0000000108097824 */ /* 0x000fe200078e0209 */
[----:B------:R-:W-:Y:S01]  /*9d90*/  IADD3 R16, P2, R16, UR46, RZ ;  /* 0x0000002e10107c10 */ /* 0x000fe2000ff5e0ff */
[----:B------:R-:W-:Y:S01]  /*9da0*/  ULDC.64 UR6, c[0x0][0x8f8] ;  /* 0x00023e0000067ab9 */ /* 0x000fe20000000a00 */
[----:B------:R-:W-:Y:S01]  /*9db0*/  BSSY B1, `(.L_x_226) ;  /* 0x000006c000017945 */ /* 0x000fe20003800000 */
[----:B------:R-:W-:Y:S01]  /*9dc0*/  MOV R20, 0xffffffff ;  /* 0xffffffff00147802 */ /* 0x000fe20000000f00 */
[----:B------:R-:W-:Y:S01]  /*9dd0*/  IMAD.MOV.U32 R13, RZ, RZ, -0x1 ;  /* 0xffffffffff0d7424 */ /* 0x000fe200078e00ff */
[----:B------:R-:W-:Y:S01]  /*9de0*/  SHF.R.U32.HI R3, RZ, 0x2, R9 ;  /* 0x00000002ff037819 */ /* 0x000fe20000011609 */
[----:B------:R-:W-:Y:S01]  /*9df0*/  IMAD.MOV.U32 R12, RZ, RZ, -0x1 ;  /* 0xffffffffff0c7424 */ /* 0x000fe200078e00ff */
[----:B------:R-:W-:Y:S02]  /*9e00*/  ISETP.GT.U32.AND P0, PT, R9, 0x3, PT ;  /* 0x000000030900780c */ /* 0x000fe40003f04070 */
[----:B------:R-:W-:-:S02]  /*9e10*/  LOP3.LUT R3, R3, 0x1, RZ, 0xc0, !PT ;  /* 0x0000000103037812 */ /* 0x000fc400078ec0ff */
[----:B------:R-:W1:Y:S01]  /*9e20*/  @P1 S2R R5, SR_CgaCtaId ;  /* 0x0000000000051919 */ /* 0x000e620000008800 */
[----:B------:R-:W-:Y:S02]  /*9e30*/  @P1 MOV R4, 0x400 ;  /* 0x0000040000041802 */ /* 0x000fe40000000f00 */
[----:B------:R-:W-:Y:S02]  /*9e40*/  ISETP.LT.U32.AND P0, PT, R8, 0x4, P0 ;  /* 0x000000040800780c */ /* 0x000fe40000701070 */
[----:B------:R-:W-:Y:S02]  /*9e50*/  IADD3.X R17, R17, UR38, RZ, P2, !PT ;  /* 0x0000002611117c10 */ /* 0x000fe400097fe4ff */
[----:B------:R-:W-:Y:S02]  /*9e60*/  ISETP.GE.U32.AND P2, PT, R16, UR6, PT ;  /* 0x0000000610007c0c */ /* 0x000fe4000bf46070 */
[----:B------:R-:W-:Y:S02]  /*9e70*/  LOP3.LUT R9, R9, 0x3, RZ, 0xc0, !PT ;  /* 0x0000000309097812 */ /* 0x000fe400078ec0ff */
[----:B-1----:R-:W-:-:S04]  /*9e80*/  @P1 LEA R4, R5, R4, 0x18 ;  /* 0x0000000405041211 */ /* 0x002fc800078ec0ff */
[----:B------:R1:W-:Y:S01]  /*9e90*/  @P1 SYNCS.ARRIVE.TRANS64.A1T0 RZ, [R4+URZ+0x88], RZ ;  /* 0x000088ff04ff19a7 */ /* 0x0003e2000810003f */
[----:B------:R-:W-:Y:S02]  /*9ea0*/  ISETP.NE.U32.AND P1, PT, R3, 0x1, PT ;  /* 0x000000010300780c */ /* 0x000fe40003f25070 */
[----:B------:R-:W-:Y:S02]  /*9eb0*/  SEL R3, RZ, 0x1, !P0 ;  /* 0x00000001ff037807 */ /* 0x000fe40004000000 */
[----:B------:R-:W-:Y:S02]  /*9ec0*/  ISETP.GE.U32.AND.EX P0, PT, R17, UR7, PT, P2 ;  /* 0x0000000711007c0c */ /* 0x000fe4000bf06120 */
[----:B------:R-:W-:-:S04]  /*9ed0*/  ISETP.GT.U32.AND P1, PT, R8, 0x3, !P1 ;  /* 0x000000030800780c */ /* 0x000fc80004f24070 */
[----:B-1----:R-:W-:-:S04]  /*9ee0*/  SEL R4, RZ, 0x1, !P1 ;  /* 0x00000001ff047807 */ /* 0x002fc80004800000 */
[--C-:B------:R-:W-:Y:S02]  /*9ef0*/  LOP3.LUT R10, R4, R10, R3.reuse, 0x96, !PT ;  /* 0x0000000a040a7212 */ /* 0x100fe400078e9603 */
[----:B------:R-:W-:Y:S02]  /*9f00*/  PRMT R4, RZ, 0x7610, R4 ;  /* 0x00007610ff047816 */ /* 0x000fe40000000004 */
[----:B------:R-:W-:Y:S01]  /*9f10*/  PRMT R3, RZ, 0x7610, R3 ;  /* 0x00007610ff037816 */ /* 0x000fe20000000003 */
[----:B------:R-:W-:Y:S06]  /*9f20*/  @P0 BRA `(.L_x_227) ;  /* 0x0000000400500947 */ /* 0x000fec0003800000 */
[----:B------:R-:W1:Y:S01]  /*9f30*/  S2R R13, SR_CTAID.X ;  /* 0x00000000000d7919 */ /* 0x000e620000002500 */
[----:B------:R-:W-:Y:S01]  /*9f40*/  ULDC.64 UR6, c[0x0][0x8d0] ;  /* 0x0002340000067ab9 */ /* 0x000fe20000000a00 */
[----:B------:R-:W2:Y:S01]  /*9f50*/  LDC R20, c[0x0][0x144] ;  /* 0x00005100ff147b82 */ /* 0x000ea20000000800 */
[----:B------:R-:W-:Y:S01]  /*9f60*/  ISETP.NE.U32.AND P0, PT, RZ, UR6, PT ;  /* 0x00000006ff007c0c */ /* 0x000fe2000bf05070 */
[----:B------:R-:W3:Y:S01]  /*9f70*/  S2R R12, SR_CTAID.Y ;  /* 0x00000000000c7919 */ /* 0x000ee20000002600 */
[----:B------:R-:W-:Y:S01]  /*9f80*/  ULDC UR8, c[0x0][0x150] ;  /* 0x0000540000087ab9 */ /* 0x000fe20000000800 */
[----:B------:R-:W-:Y:S01]  /*9f90*/  ULDC UR9, c[0x0][0x8d8] ;  /* 0x0002360000097ab9 */ /* 0x000fe20000000800 */
[----:B------:R-:W-:Y:S02]  /*9fa0*/  ISETP.NE.AND.EX P0, PT, RZ, UR7, PT, P0 ;  /* 0x00000007ff007c0c */ /* 0x000fe4000bf05300 */
[----:B------:R-:W-:Y:S02]  /*9fb0*/  MOV R4, R16 ;  /* 0x0000001000047202 */ /* 0x000fe40000000f00 */
[----:B-1----:R-:W-:-:S05]  /*9fc0*/  I2FP.F32.U32 R5, R13 ;  /* 0x0000000d00057245 */ /* 0x002fca0000201000 */
[----:B------:R-:W-:Y:S01]  /*9fd0*/  FMUL R19, R5, UR8 ;  /* 0x0000000805137c20 */ /* 0x000fe20008400000 */
[----:B------:R-:W-:-:S03]  /*9fe0*/  IMAD.MOV.U32 R5, RZ, RZ, R17 ;  /* 0x000000ffff057224 */ /* 0x000fc600078e0011 */
[----:B---3--:R-:W-:Y:S05]  /*9ff0*/  @!P0 BRA `(.L_x_228) ;  /* 0x0000000000288947 */ /* 0x008fea0003800000 */
[----:B------:R-:W-:Y:S02]  /*a000*/  ULDC UR8, c[0x0][0x8dc] ;  /* 0x0002370000087ab9 */ /* 0x000fe40000000800 */
[----:B------:R-:W-:-:S05]  /*a010*/  IADD3 R5, P0, R16, UR8, RZ ;  /* 0x0000000810057c10 */ /* 0x000fca000ff1e0ff */
[----:B------:R-:W-:-:S04]  /*a020*/  IMAD.X R15, RZ, RZ, R17, P0 ;  /* 0x000000ffff0f7224 */ /* 0x000fc800000e0611 */
[----:B------:R-:W-:-:S04]  /*a030*/  IMAD.WIDE.U32 R6, R15, UR6, RZ ;  /* 0x000000060f067c25 */ /* 0x000fc8000f8e00ff */
[----:B------:R-:W-:-:S04]  /*a040*/  IMAD.WIDE.U32 R6, P0, R5, UR7, R6 ;  /* 0x0000000705067c25 */ /* 0x000fc8000f800006 */
[----:B------:R-:W-:-:S04]  /*a050*/  IMAD.WIDE.U32 R4, R5, UR6, RZ ;  /* 0x0000000605047c25 */ /* 0x000fc8000f8e00ff */
[----:B------:R-:W-:Y:S01]  /*a060*/  IMAD.MOV.U32 R4, RZ, RZ, R7 ;  /* 0x000000ffff047224 */ /* 0x000fe200078e0007 */
[----:B------:R-:W-:Y:S02]  /*a070*/  IADD3 RZ, P1, R5, R6, RZ ;  /* 0x0000000605ff7210 */ /* 0x000fe40007f3e0ff */
[----:B------:R-:W-:-:S03]  /*a080*/  IADD3.X R5, RZ, RZ, RZ, P0, !PT ;  /* 0x000000ffff057210 */ /* 0x000fc600007fe4ff */
[----:B------:R-:W-:-:S08]  /*a090*/  IMAD.WIDE.U32.X R4, R15, UR7, R4, P1 ;  /* 0x000000070f047c25 */ /* 0x000fd000088e0404 */
.L_x_228:
[--C-:B------:R-:W-:Y:S01]  /*a0a0*/  SHF.R.U64 R14, R4, UR9, R5.reuse ;  /* 0x00000009040e7c19 */ /* 0x100fe20008001205 */
[----:B------:R-:W1:Y:S01]  /*a0b0*/  F2I.U32.TRUNC.NTZ R19, R19 ;  /* 0x0000001300137305 */ /* 0x000e62000020f000 */
[----:B------:R-:W-:Y:S01]  /*a0c0*/  SHF.R.U32.HI R4, RZ, UR9, R5 ;  /* 0x00000009ff047c19 */ /* 0x000fe20008011605 */
[----:B------:R-:W-:Y:S01]  /*a0d0*/  ULDC.64 UR6, c[0x0][0x8c8] ;  /* 0x0002320000067ab9 */ /* 0x000fe20000000a00 */
[----:B------:R-:W-:Y:S01]  /*a0e0*/  IADD3 R7, P0, RZ, -R14, RZ ;  /* 0x8000000eff077210 */ /* 0x000fe20007f1e0ff */
[----:B------:R-:W-:Y:S01]  /*a0f0*/  ULDC.64 UR8, c[0x0][0x8e8] ;  /* 0x00023a0000087ab9 */ /* 0x000fe20000000a00 */
[----:B------:R-:W3:Y:S03]  /*a100*/  LDC R21, c[0x0][0x148] ;  /* 0x00005200ff157b82 */ /* 0x000ee60000000800 */
[----:B------:R-:W-:Y:S01]  /*a110*/  IMAD.X R4, RZ, RZ, ~R4, P0 ;  /* 0x000000ffff047224 */ /* 0x000fe200000e0e04 */
[----:B------:R-:W-:-:S03]  /*a120*/  ISETP.NE.U32.AND P0, PT, RZ, UR8, PT ;  /* 0x00000008ff007c0c */ /* 0x000fc6000bf05070 */
[----:B------:R-:W-:Y:S01]  /*a130*/  IMAD R6, R4, UR6, RZ ;  /* 0x0000000604067c24 */ /* 0x000fe2000f8e02ff */
[----:B------:R-:W-:Y:S01]  /*a140*/  ISETP.NE.AND.EX P0, PT, RZ, UR9, PT, P0 ;  /* 0x00000009ff007c0c */ /* 0x000fe2000bf05300 */
[----:B------:R-:W-:Y:S01]  /*a150*/  IMAD.WIDE.U32 R4, R7, UR6, R16 ;  /* 0x0000000607047c25 */ /* 0x000fe2000f8e0010 */
[----:B------:R-:W-:-:S03]  /*a160*/  ULDC UR6, c[0x0][0x8c0] ;  /* 0x0002300000067ab9 */ /* 0x000fc60000000800 */
[----:B------:R-:W-:Y:S01]  /*a170*/  IMAD R7, R7, UR7, R6 ;  /* 0x0000000707077c24 */ /* 0x000fe2000f8e0206 */
[----:B-1----:R-:W-:Y:S01]  /*a180*/  IADD3 R6, -R19, RZ, RZ ;  /* 0x000000ff13067210 */ /* 0x002fe20007ffe1ff */
[----:B------:R-:W-:Y:S02]  /*a190*/  ULDC UR7, c[0x0][0x154] ;  /* 0x0000550000077ab9 */ /* 0x000fe40000000800 */
[----:B------:R-:W-:Y:S02]  /*a1a0*/  IMAD.IADD R5, R5, 0x1, R7 ;  /* 0x0000000105057824 */ /* 0x000fe400078e0207 */
[----:B--2---:R-:W-:Y:S01]  /*a1b0*/  IMAD R13, R20, R6, R13 ;  /* 0x00000006140d7224 */ /* 0x004fe200078e020d */
[----:B------:R-:W-:Y:S02]  /*a1c0*/  I2FP.F32.U32 R6, R12 ;  /* 0x0000000c00067245 */ /* 0x000fe40000201000 */
[--C-:B------:R-:W-:Y:S02]  /*a1d0*/  SHF.R.U64 R15, R4, UR6, R5.reuse ;  /* 0x00000006040f7c19 */ /* 0x100fe40008001205 */
[----:B------:R-:W-:Y:S01]  /*a1e0*/  SHF.R.U32.HI R4, RZ, UR6, R5 ;  /* 0x00000006ff047c19 */ /* 0x000fe20008011605 */
[----:B------:R-:W-:Y:S01]  /*a1f0*/  FMUL R6, R6, UR7 ;  /* 0x0000000706067c20 */ /* 0x000fe20008400000 */
[----:B------:R-:W-:-:S02]  /*a200*/  ULDC UR6, c[0x0][0x8b0] ;  /* 0x00022c0000067ab9 */ /* 0x000fc40000000800 */
[--C-:B------:R-:W-:Y:S01]  /*a210*/  SHF.R.U64 R20, R15, UR6, R4.reuse ;  /* 0x000000060f147c19 */ /* 0x100fe20008001204 */
[----:B------:R1:W2:Y:S01]  /*a220*/  F2I.U32.TRUNC.NTZ R24, R6 ;  /* 0x0000000600187305 */ /* 0x0002a2000020f000 */
[----:B------:R-:W-:Y:S01]  /*a230*/  SHF.R.U32.HI R5, RZ, UR6, R4 ;  /* 0x00000006ff057c19 */ /* 0x000fe20008011604 */
[----:B------:R-:W-:-:S03]  /*a240*/  ULDC UR6, c[0x0][0x900] ;  /* 0x0002400000067ab9 */ /* 0x000fc60000000800 */
[--C-:B------:R-:W-:Y:S02]  /*a250*/  SHF.R.U64 R19, R20, UR6, R5.reuse ;  /* 0x0000000614137c19 */ /* 0x100fe40008001205 */
[----:B------:R-:W-:-:S03]  /*a260*/  SHF.R.U32.HI R23, RZ, UR6, R5 ;  /* 0x00000006ff177c19 */ /* 0x000fc60008011605 */
[----:B------:R-:W-:Y:S01]  /*a270*/  IMAD.MOV.U32 R4, RZ, RZ, R19 ;  /* 0x000000ffff047224 */ /* 0x000fe200078e0013 */
[----:B------:R-:W-:Y:S01]  /*a280*/  MOV R5, R23 ;  /* 0x0000001700057202 */ /* 0x000fe20000000f00 */
[----:B-1----:R-:W-:Y:S06]  /*a290*/  @!P0 BRA `(.L_x_229) ;  /* 0x0000000000288947 */ /* 0x002fec0003800000 */
[----:B------:R-:W-:Y:S02]  /*a2a0*/  ULDC UR6, c[0x0][0x8f4] ;  /* 0x00023d0000067ab9 */ /* 0x000fe40000000800 */
[----:B------:R-:W-:-:S05]  /*a2b0*/  IADD3 R5, P0, R19, UR6, RZ ;  /* 0x0000000613057c10 */ /* 0x000fca000ff1e0ff */
[----:B------:R-:W-:-:S04]  /*a2c0*/  IMAD.X R23, RZ, RZ, R23, P0 ;  /* 0x000000ffff177224 */ /* 0x000fc800000e0617 */
[----:B------:R-:W-:-:S04]  /*a2d0*/  IMAD.WIDE.U32 R6, R23, UR8, RZ ;  /* 0x0000000817067c25 */ /* 0x000fc8000f8e00ff */
[----:B------:R-:W-:-:S04]  /*a2e0*/  IMAD.WIDE.U32 R6, P0, R5, UR9, R6 ;  /* 0x0000000905067c25 */ /* 0x000fc8000f800006 */
[----:B------:R-:W-:Y:S01]  /*a2f0*/  IMAD.WIDE.U32 R4, R5, UR8, RZ ;  /* 0x0000000805047c25 */ /* 0x000fe2000f8e00ff */
[----:B------:R-:W-:-:S04]  /*a300*/  MOV R4, R7 ;  /* 0x0000000700047202 */ /* 0x000fc80000000f00 */
[----:B------:R-:W-:Y:S01]  /*a310*/  IADD3 RZ, P1, R5, R6, RZ ;  /* 0x0000000605ff7210 */ /* 0x000fe20007f3e0ff */
[----:B------:R-:W-:-:S04]  /*a320*/  IMAD.X R5, RZ, RZ, RZ, P0 ;  /* 0x000000ffff057224 */ /* 0x000fc800000e06ff */
[----:B------:R-:W-:-:S08]  /*a330*/  IMAD.WIDE.U32.X R4, R23, UR9, R4, P1 ;  /* 0x0000000917047c25 */ /* 0x000fd000088e0404 */
.L_x_229:
[----:B------:R-:W-:Y:S01]  /*a340*/  ISETP.NE.AND P0, PT, R2, 0x1, PT ;  /* 0x000000010200780c */ /* 0x000fe20003f05270 */
[----:B------:R-:W-:Y:S01]  /*a350*/  ULDC UR6, c[0x0][0x8f0] ;  /* 0x00023c0000067ab9 */ /* 0x000fe20000000800 */
[----:B------:R-:W-:Y:S01]  /*a360*/  LOP3.LUT R20, R20, UR17, RZ, 0xc0, !PT ;  /* 0x0000001114147c12 */ /* 0x000fe2000f8ec0ff */
[----:B--2---:R-:W-:Y:S01]  /*a370*/  IMAD.MOV R24, RZ, RZ, -R24 ;  /* 0x000000ffff187224 */ /* 0x004fe200078e0a18 */
[----:B------:R-:W-:Y:S01]  /*a380*/  SHF.R.U64 R5, R4, UR6, R5 ;  /* 0x0000000604057c19 */ /* 0x000fe20008001205 */
[----:B------:R-:W-:Y:S01]  /*a390*/  ULDC UR6, c[0x0][0x8e0] ;  /* 0x0002380000067ab9 */ /* 0x000fe20000000800 */
[----:B------:R-:W-:Y:S01]  /*a3a0*/  LOP3.LUT R6, R15, UR5, RZ, 0xc0, !PT ;  /* 0x000000050f067c12 */ /* 0x000fe2000f8ec0ff */
[----:B------:R-:W-:Y:S02]  /*a3b0*/  ULDC UR7, c[0x0][0x8b8] ;  /* 0x00022e0000077ab9 */ /* 0x000fe40000000800 */
[----:B------:R-:W-:Y:S02]  /*a3c0*/  IMAD.MOV R4, RZ, RZ, -R5 ;  /* 0x000000ffff047224 */ /* 0x000fe400078e0a05 */
[----:B------:R-:W-:-:S02]  /*a3d0*/  IMAD R20, R5, UR18, R20 ;  /* 0x0000001205147c24 */ /* 0x000fc4000f8e0214 */
[----:B---3--:R-:W-:Y:S02]  /*a3e0*/  @P0 IMAD R13, R21, R24, R12 ;  /* 0x00000018150d0224 */ /* 0x008fe400078e020c */
[----:B------:R-:W-:Y:S01]  /*a3f0*/  IMAD R19, R4, UR6, R19 ;  /* 0x0000000604137c24 */ /* 0x000fe2000f8e0213 */
[----:B------:R-:W-:Y:S01]  /*a400*/  ULDC UR6, c[0x0][0x8a8] ;  /* 0x00022a0000067ab9 */ /* 0x000fe20000000800 */
[----:B------:R-:W-:Y:S01]  /*a410*/  IMAD R20, R20, UR7, R13 ;  /* 0x0000000714147c24 */ /* 0x000fe2000f8e020d */
[----:B------:R-:W-:Y:S01]  /*a420*/  MOV R4, 0x1 ;  /* 0x0000000100047802 */ /* 0x000fe20000000f00 */
[----:B------:R-:W-:Y:S02]  /*a430*/  IMAD R19, R19, UR6, R6 ;  /* 0x0000000613137c24 */ /* 0x000fe4000f8e0206 */
[----:B------:R-:W-:-:S03]  /*a440*/  IMAD.MOV.U32 R12, RZ, RZ, R14 ;  /* 0x000000ffff0c7224 */ /* 0x000fc600078e000e */
[----:B------:R-:W-:Y:S02]  /*a450*/  SEL R13, R19, R20, !P0 ;  /* 0x00000014130d7207 */ /* 0x000fe40004000000 */
[----:B------:R-:W-:-:S07]  /*a460*/  SEL R20, R20, R19, !P0 ;  /* 0x0000001314147207 */ /* 0x000fce0004000000 */
.L_x_227:
[----:B------:R-:W-:Y:S05]  /*a470*/  BSYNC B1 ;  /* 0x0000000000017941 */ /* 0x000fea0003800000 */
.L_x_226:
[----:B------:R-:W-:-:S13]  /*a480*/  LOP3.LUT P0, RZ, R4, 0xff, RZ, 0xc0, !PT ;  /* 0x000000ff04ff7812 */ /* 0x000fda000780c0ff */
[----:B------:R-:W-:Y:S05]  /*a490*/  @P0 BRA `(.L_x_230) ;  /* 0xfffffff400400947 */ /* 0x000fea000383ffff */
[----:B------:R-:W-:Y:S05]  /*a4a0*/  BSYNC B0 ;  /* 0x0000000000007941 */ /* 0x000fea0003800000 */
.L_x_219:
[----:B------:R-:W-:-:S03]  /*a4b0*/  UMOV UR6, 0xffffffff ;  /* 0xffffffff00067882 */ /* 0x000fc60000000000 */
[----:B------:R-:W-:Y:S05]  /*a4c0*/  BRA.DIV UR6, `(.L_x_231) ;  /* 0x0000000a06cc7947 */ /* 0x000fea000b800000 */
[----:B------:R-:W-:-:S13]  /*a4d0*/  ELECT P6, URZ, PT ;  /* 0x00000000003f782f */ /* 0x000fda00038c0000 */
.L_x_262:
[----:B------:R-:W-:Y:S05]  /*a4e0*/  @!P6 BRA `(.L_x_14) ;  /* 0x0000000000a4e947 */ /* 0x000fea0003800000 */
[----:B------:R-:W-:-:S04]  /*a4f0*/  LOP3.LUT R22, R22, 0x2, RZ, 0xfc, !PT ;  /* 0x0000000216167812 */ /* 0x000fc800078efcff */
[----:B------:R-:W-:-:S13]  /*a500*/  ISETP.NE.AND P0, PT, R22, 0x3, PT ;  /* 0x000000031600780c */ /* 0x000fda0003f05270 */
[----:B------:R-:W-:Y:S05]  /*a510*/  @!P0 BRA `(.L_x_232) ;  /* 0x0000000000048947 */ /* 0x000fea0003800000 */
[----:B-1----:R-:W-:Y:S01]  /*a520*/  BPT.TRAP 0x1 ;  /* 0x000000040000795c */ /* 0x002fe20000300000 */
.L_x_232:
[----:B------:R-:W2:Y:S01]  /*a530*/  S2R R3, SR_CgaCtaId ;  /* 0x0000000000037919 */ /* 0x000ea20000008800 */
[----:B------:R-:W-:Y:S02]  /*a540*/  MOV R0, 0x400 ;  /* 0x0000040000007802 */ /* 0x000fe40000000f00 */
[----:B------:R-:W-:Y:S02]  /*a550*/  SHF.L.U32 R2, R10, 0x1f, RZ ;  /* 0x0000001f0a027819 */ /* 0x000fe400000006ff */
[----:B--2---:R-:W-:-:S05]  /*a560*/  LEA R0, R3, R0, 0x18 ;  /* 0x0000000003007211 */ /* 0x004fca00078ec0ff */
[----:B------:R-:W-:-:S05]  /*a570*/  VIADD R0, R0, 0x20 ;  /* 0x0000002000007836 */ /* 0x000fca0000000000 */
[C---:B------:R-:W-:Y:S01]  /*a580*/  LEA R5, R9.reuse, R0, 0x3 ;  /* 0x0000000009057211 */ /* 0x040fe200078e18ff */
[----:B------:R-:W-:-:S03]  /*a590*/  VIADD R9, R9, 0x1 ;  /* 0x0000000109097836 */ /* 0x000fc60000000000 */
[----:B------:R-:W2:Y:S02]  /*a5a0*/  SYNCS.PHASECHK.TRANS64.TRYWAIT P0, [R5+URZ], R2 ;  /* 0x00000002050075a7 */ /* 0x000ea4000800017f */
[----:B------:R-:W-:-:S04]  /*a5b0*/  ISETP.NE.AND P1, PT, R9, 0x4, PT ;  /* 0x000000040900780c */ /* 0x000fc80003f25270 */
[----:B------:R-:W-:Y:S02]  /*a5c0*/  SEL R3, RZ, 0x1, P1 ;  /* 0x00000001ff037807 */ /* 0x000fe40000800000 */
[----:B------:R-:W-:Y:S02]  /*a5d0*/  SEL R9, R9, RZ, P1 ;  /* 0x000000ff09097207 */ /* 0x000fe40000800000 */
[----:B------:R-:W-:-:S03]  /*a5e0*/  LOP3.LUT R10, R10, R3, RZ, 0x3c, !PT ;  /* 0x000000030a0a7212 */ /* 0x000fc600078e3cff */
[----:B------:R-:W-:Y:S01]  /*a5f0*/  IMAD R7, R9, 0x8, R0 ;  /* 0x0000000809077824 */ /* 0x000fe200078e0200 */
[----:B------:R-:W-:Y:S01]  /*a600*/  SHF.L.U32 R4, R10, 0x1f, RZ ;  /* 0x0000001f0a047819 */ /* 0x000fe200000006ff */
[----:B--2---:R-:W-:Y:S06]  /*a610*/  @!P0 BRA `(.L_x_233) ;  /* 0x0000000800988947 */ /* 0x004fec0003800000 */
.L_x_263:
[----:B------:R-:W3:Y:S01]  /*a620*/  SYNCS.PHASECHK.TRANS64.TRYWAIT P0, [R7+URZ], R4 ;  /* 0x00000004070075a7 */ /* 0x000ee2000800017f */
[----:B--2---:R-:W-:-:S04]  /*a630*/  IADD3 R2, R9, 0x1, RZ ;  /* 0x0000000109027810 */ /* 0x004fc80007ffe0ff */
[----:B------:R-:W-:-:S04]  /*a640*/  ISETP.NE.AND P1, PT, R2, 0x4, PT ;  /* 0x000000040200780c */ /* 0x000fc80003f25270 */
[----:B------:R-:W-:Y:S02]  /*a650*/  SEL R3, RZ, 0x1, P1 ;  /* 0x00000001ff037807 */ /* 0x000fe40000800000 */
[----:B------:R-:W-:Y:S02]  /*a660*/  SEL R9, R2, RZ, P1 ;  /* 0x000000ff02097207 */ /* 0x000fe40000800000 */
[----:B------:R-:W-:-:S03]  /*a670*/  LOP3.LUT R11, R10, R3, RZ, 0x3c, !PT ;  /* 0x000000030a0b7212 */ /* 0x000fc600078e3cff */
[----:B------:R-:W-:Y:S01]  /*a680*/  IMAD R6, R9, 0x8, R0 ;  /* 0x0000000809067824 */ /* 0x000fe200078e0200 */
[----:B------:R-:W-:Y:S01]  /*a690*/  SHF.L.U32 R5, R11, 0x1f, RZ ;  /* 0x0000001f0b057819 */ /* 0x000fe200000006ff */
[----:B---3--:R-:W-:Y:S06]  /*a6a0*/  @!P0 BRA `(.L_x_234) ;  /* 0x0000000800888947 */ /* 0x008fec0003800000 */
.L_x_264:
[----:B------:R-:W3:Y:S01]  /*a6b0*/  SYNCS.PHASECHK.TRANS64.TRYWAIT P0, [R6+URZ], R5 ;  /* 0x00000005060075a7 */ /* 0x000ee2000800017f */
[----:B------:R-:W-:-:S05]  /*a6c0*/  VIADD R2, R9, 0x1 ;  /* 0x0000000109027836 */ /* 0x000fca0000000000 */
[----:B------:R-:W-:-:S04]  /*a6d0*/  ISETP.NE.AND P1, PT, R2, 0x4, PT ;  /* 0x000000040200780c */ /* 0x000fc80003f25270 */
[----:B--2---:R-:W-:Y:S02]  /*a6e0*/  SEL R4, RZ, 0x1, P1 ;  /* 0x00000001ff047807 */ /* 0x004fe40000800000 */
[----:B------:R-:W-:Y:S02]  /*a6f0*/  SEL R3, R2, RZ, P1 ;  /* 0x000000ff02037207 */ /* 0x000fe40000800000 */
[----:B------:R-:W-:Y:S01]  /*a700*/  LOP3.LUT R4, R11, R4, RZ, 0x3c, !PT ;  /* 0x000000040b047212 */ /* 0x000fe200078e3cff */
[----:B---3--:R-:W-:Y:S06]  /*a710*/  @!P0 BRA `(.L_x_235) ;  /* 0x0000000800808947 */ /* 0x008fec0003800000 */
.L_x_265:
[----:B------:R-:W-:Y:S02]  /*a720*/  LEA R3, R3, R0, 0x3 ;  /* 0x0000000003037211 */ /* 0x000fe400078e18ff */
[----:B------:R-:W-:-:S07]  /*a730*/  SHF.L.U32 R0, R4, 0x1f, RZ ;  /* 0x0000001f04007819 */ /* 0x000fce00000006ff */
.L_x_236:
[----:B---3--:R3:W4:Y:S02]  /*a740*/  SYNCS.PHASECHK.TRANS64.TRYWAIT P0, [R3+URZ], R0 ;  /* 0x00000000030075a7 */ /* 0x008724000800017f */
[----:B----4-:R-:W-:Y:S05]  /*a750*/  @!P0 NANOSLEEP.SYNCS 0x989680 ;  /* 0x009896800000895d */ /* 0x010fea0003900000 */
[----:B------:R-:W4:Y:S02]  /*a760*/  @!P0 SYNCS.PHASECHK.TRANS64 P0, [R3+URZ], R0 ;  /* 0x00000000030085a7 */ /* 0x000f24000800007f */
[----:B----4-:R-:W-:Y:S05]  /*a770*/  @!P0 BRA `(.L_x_236) ;  /* 0xfffffffc00f08947 */ /* 0x010fea000383ffff */
.L_x_14:
[----:B-1----:R-:W-:Y:S05]  /*a780*/  BSYNC B6 ;  /* 0x0000000000067941 */ /* 0x002fea0003800000 */
.L_x_12:
[----:B------:R-:W-:Y:S05]  /*a790*/  EXIT ;  /* 0x000000000000794d */ /* 0x000fea0003800000 */
.L_x_27:
[----:B----4-:R4:W1:Y:S02]  /*a7a0*/  SYNCS.PHASECHK.TRANS64.TRYWAIT P1, [R3+URZ], R0 ;  /* 0x00000000030075a7 */ /* 0x010864000802017f */
[----:B-1----:R-:W-:Y:S05]  /*a7b0*/  @!P1 NANOSLEEP.SYNCS 0x989680 ;  /* 0x009896800000995d */ /* 0x002fea0003900000 */
[----:B------:R-:W1:Y:S02]  /*a7c0*/  @!P1 SYNCS.PHASECHK.TRANS64 P1, [R3+URZ], R0 ;  /* 0x00000000030095a7 */ /* 0x000e64000802007f */
[----:B-1----:R-:W-:Y:S05]  /*a7d0*/  @!P1 BRA `(.L_x_27) ;  /* 0xfffffffc00f09947 */ /* 0x002fea000383ffff */
[----:B------:R-:W-:Y:S05]  /*a7e0*/  BRA `(.L_x_26) ;  /* 0xffffff7000947947 */ /* 0x000fea000383ffff */
.L_x_32:
[----:B---3--:R-:W-:-:S04]  /*a7f0*/  IMAD.U32 R5, RZ, RZ, UR4 ;  /* 0x00000004ff057e24 */ /* 0x008fc8000f8e00ff */
[----:B------:R3:W4:Y:S03]  /*a800*/  SYNCS.PHASECHK.TRANS64.TRYWAIT P1, [R5+URZ], R4 ;  /* 0x00000004050075a7 */ /* 0x000726000802017f */
[----:B----4-:R-:W-:Y:S05]  /*a810*/  @!P1 NANOSLEEP.SYNCS 0x989680 ;  /* 0x009896800000995d */ /* 0x010fea0003900000 */
[----:B------:R-:W4:Y:S02]  /*a820*/  @!P1 SYNCS.PHASECHK.TRANS64 P1, [R5+URZ], R4 ;  /* 0x00000004050095a7 */ /* 0x000f24000802007f */
[----:B----4-:R-:W-:Y:S05]  /*a830*/  @!P1 BRA `(.L_x_32) ;  /* 0xfffffffc00ec9947 */ /* 0x010fea000383ffff */
[----:B------:R-:W-:Y:S05]  /*a840*/  BRA `(.L_x_31) ;  /* 0xffffff7400707947 */ /* 0x000fea000383ffff */
.L_x_54:
[----:B-1----:R-:W-:-:S04]  /*a850*/  IMAD.U32 R5, RZ, RZ, UR52 ;  /* 0x00000034ff057e24 */ /* 0x002fc8000f8e00ff */
[----:B------:R1:W2:Y:S03]  /*a860*/  SYNCS.PHASECHK.TRANS64.TRYWAIT P0, [R5+URZ+0x40], R4 ;  /* 0x00004004050075a7 */ /* 0x0002a6000800017f */
[----:B--2---:R-:W-:Y:S05]  /*a870*/  @!P0 NANOSLEEP.SYNCS 0x989680 ;  /* 0x009896800000895d */ /* 0x004fea0003900000 */
[----:B------:R-:W2:Y:S02]  /*a880*/  @!P0 SYNCS.PHASECHK.TRANS64 P0, [R5+URZ+0x40], R4 ;  /* 0x00004004050085a7 */ /* 0x000ea4000800007f */
[----:B--2---:R-:W-:Y:S05]  /*a890*/  @!P0 BRA `(.L_x_54) ;  /* 0xfffffffc00ec8947 */ /* 0x004fea000383ffff */
[----:B------:R-:W-:Y:S05]  /*a8a0*/  BRA `(.L_x_237) ;  /* 0xffffff8400547947 */ /* 0x000fea000383ffff */
.L_x_65:
[----:B-1----:R1:W2:Y:S02]  /*a8b0*/  SYNCS.PHASECHK.TRANS64.TRYWAIT P2, [R4+URZ+0x40], R5 ;  /* 0x00004005040075a7 */ /* 0x0022a4000804017f */
[----:B--2---:R-:W-:Y:S05]  /*a8c0*/  @!P2 NANOSLEEP.SYNCS 0x989680 ;  /* 0x009896800000a95d */ /* 0x004fea0003900000 */
[----:B------:R-:W2:Y:S02]  /*a8d0*/  @!P2 SYNCS.PHASECHK.TRANS64 P2, [R4+URZ+0x40], R5 ;  /* 0x000040050400a5a7 */ /* 0x000ea4000804007f */
[----:B--2---:R-:W-:Y:S05]  /*a8e0*/  @!P2 BRA `(.L_x_65) ;  /* 0xfffffffc00f0a947 */ /* 0x004fea000383ffff */
[----:B------:R-:W-:Y:S05]  /*a8f0*/  BRA `(.L_x_238) ;  /* 0xffffff8c00b47947 */ /* 0x000fea000383ffff */
.L_x_76:
[----:B-1----:R1:W2:Y:S02]  /*a900*/  SYNCS.PHASECHK.TRANS64.TRYWAIT P2, [R4+URZ+0x40], R5 ;  /* 0x00004005040075a7 */ /* 0x0022a4000804017f */
[----:B--2---:R-:W-:Y:S05]  /*a910*/  @!P2 NANOSLEEP.SYNCS 0x989680 ;  /* 0x009896800000a95d */ /* 0x004fea0003900000 */
[----:B------:R-:W2:Y:S02]  /*a920*/  @!P2 SYNCS.PHASECHK.TRANS64 P2, [R4+URZ+0x40], R5 ;  /* 0x000040050400a5a7 */ /* 0x000ea4000804007f */
[----:B--2---:R-:W-:Y:S05]  /*a930*/  @!P2 BRA `(.L_x_76) ;  /* 0xfffffffc00f0a947 */ /* 0x004fea000383ffff */
[----:B------:R-:W-:Y:S05]  /*a940*/  BRA `(.L_x_239) ;  /* 0xffffff9400b07947 */ /* 0x000fea000383ffff */
.L_x_87:
[----:B-1----:R1:W2:Y:S02]  /*a950*/  SYNCS.PHASECHK.TRANS64.TRYWAIT P2, [R5+URZ+0x40], R4 ;  /* 0x00004004050075a7 */ /* 0x0022a4000804017f */
[----:B--2---:R-:W-:Y:S05]  /*a960*/  @!P2 NANOSLEEP.SYNCS 0x989680 ;  /* 0x009896800000a95d */ /* 0x004fea0003900000 */
[----:B------:R-:W2:Y:S02]  /*a970*/  @!P2 SYNCS.PHASECHK.TRANS64 P2, [R5+URZ+0x40], R4 ;  /* 0x000040040500a5a7 */ /* 0x000ea4000804007f */
[----:B--2---:R-:W-:Y:S05]  /*a980*/  @!P2 BRA `(.L_x_87) ;  /* 0xfffffffc00f0a947 */ /* 0x004fea000383ffff */
[----:B------:R-:W-:Y:S05]  /*a990*/  BRA `(.L_x_240) ;  /* 0xffffff9c00b07947 */ /* 0x000fea000383ffff */
.L_x_98:
[----:B-1----:R1:W2:Y:S02]  /*a9a0*/  SYNCS.PHASECHK.TRANS64.TRYWAIT P2, [R4+URZ+0x40], R5 ;  /* 0x00004005040075a7 */ /* 0x0022a4000804017f */
[----:B--2---:R-:W-:Y:S05]  /*a9b0*/  @!P2 NANOSLEEP.SYNCS 0x989680 ;  /* 0x009896800000a95d */ /* 0x004fea0003900000 */
[----:B------:R-:W2:Y:S02]  /*a9c0*/  @!P2 SYNCS.PHASECHK.TRANS64 P2, [R4+URZ+0x40], R5 ;  /* 0x000040050400a5a7 */ /* 0x000ea4000804007f */
[----:B--2---:R-:W-:Y:S05]  /*a9d0*/  @!P2 BRA `(.L_x_98) ;  /* 0xfffffffc00f0a947 */ /* 0x004fea000383ffff */
[----:B------:R-:W-:Y:S05]  /*a9e0*/  BRA `(.L_x_241) ;  /* 0xffffffa400b07947 */ /* 0x000fea000383ffff */
.L_x_109:
[----:B-1----:R1:W2:Y:S02]  /*a9f0*/  SYNCS.PHASECHK.TRANS64.TRYWAIT P2, [R4+URZ+0x40], R5 ;  /* 0x00004005040075a7 */ /* 0x0022a4000804017f */
[----:B--2---:R-:W-:Y:S05]  /*aa00*/  @!P2 NANOSLEEP.SYNCS 0x989680 ;  /* 0x009896800000a95d */ /* 0x004fea0003900000 */
[----:B------:R-:W2:Y:S02]  /*aa10*/  @!P2 SYNCS.PHASECHK.TRANS64 P2, [R4+URZ+0x40], R5 ;  /* 0x000040050400a5a7 */ /* 0x000ea4000804007f */
[----:B--2---:R-:W-:Y:S05]  /*aa20*/  @!P2 BRA `(.L_x_109) ;  /* 0xfffffffc00f0a947 */ /* 0x004fea000383ffff */
[----:B------:R-:W-:Y:S05]  /*aa30*/  BRA `(.L_x_242) ;  /* 0xffffffac00a87947 */ /* 0x000fea000383ffff */
.L_x_120:
[----:B-1----:R1:W2:Y:S02]  /*aa40*/  SYNCS.PHASECHK.TRANS64.TRYWAIT P2, [R4+URZ+0x40], R5 ;  /* 0x00004005040075a7 */ /* 0x0022a4000804017f */
[----:B--2---:R-:W-:Y:S05]  /*aa50*/  @!P2 NANOSLEEP.SYNCS 0x989680 ;  /* 0x009896800000a95d */ /* 0x004fea0003900000 */
[----:B------:R-:W2:Y:S02]  /*aa60*/  @!P2 SYNCS.PHASECHK.TRANS64 P2, [R4+URZ+0x40], R5 ;  /* 0x000040050400a5a7 */ /* 0x000ea4000804007f */
[----:B--2---:R-:W-:Y:S05]  /*aa70*/  @!P2 BRA `(.L_x_120) ;  /* 0xfffffffc00f0a947 */ /* 0x004fea000383ffff */
[----:B------:R-:W-:Y:S05]  /*aa80*/  BRA `(.L_x_243) ;  /* 0xffffffb400a07947 */ /* 0x000fea000383ffff */
.L_x_131:
[----:B-1----:R1:W2:Y:S02]  /*aa90*/  SYNCS.PHASECHK.TRANS64.TRYWAIT P2, [R5+URZ+0x40], R40 ;  /* 0x00004028050075a7 */ /* 0x0022a4000804017f */
[----:B--2---:R-:W-:Y:S05]  /*aaa0*/  @!P2 NANOSLEEP.SYNCS 0x989680 ;  /* 0x009896800000a95d */ /* 0x004fea0003900000 */
[----:B------:R-:W2:Y:S02]  /*aab0*/  @!P2 SYNCS.PHASECHK.TRANS64 P2, [R5+URZ+0x40], R40 ;  /* 0x000040280500a5a7 */ /* 0x000ea4000804007f */
[----:B--2---:R-:W-:Y:S05]  /*aac0*/  @!P2 BRA `(.L_x_131) ;  /* 0xfffffffc00f0a947 */ /* 0x004fea000383ffff */
[----:B------:R-:W-:Y:S05]  /*aad0*/  BRA `(.L_x_244) ;  /* 0xffffffbc008c7947 */ /* 0x000fea000383ffff */
.L_x_151:
[----:B-1----:R-:W-:-:S04]  /*aae0*/  MOV R3, UR4 ;  /* 0x0000000400037c02 */ /* 0x002fc80008000f00 */
[----:B------:R1:W2:Y:S03]  /*aaf0*/  SYNCS.PHASECHK.TRANS64.TRYWAIT P0, [R3+URZ+0x88], R0 ;  /* 0x00008800030075a7 */ /* 0x0002a6000800017f */
[----:B--2---:R-:W-:Y:S05]  /*ab00*/  @!P0 NANOSLEEP.SYNCS 0x989680 ;  /* 0x009896800000895d */ /* 0x004fea0003900000 */
[----:B------:R-:W2:Y:S02]  /*ab10*/  @!P0 SYNCS.PHASECHK.TRANS64 P0, [R3+URZ+0x88], R0 ;  /* 0x00008800030085a7 */ /* 0x000ea4000800007f */
[----:B--2---:R-:W-:Y:S05]  /*ab20*/  @!P0 BRA `(.L_x_151) ;  /* 0xfffffffc00ec8947 */ /* 0x004fea000383ffff */
[----:B------:R-:W-:Y:S05]  /*ab30*/  BRA `(.L_x_150) ;  /* 0xffffffd400307947 */ /* 0x000fea000383ffff */
.L_x_160:
[----:B-1----:R-:W-:-:S04]  /*ab40*/  IMAD.U32 R5, RZ, RZ, UR13 ;  /* 0x0000000dff057e24 */ /* 0x002fc8000f8e00ff */
[----:B------:R1:W2:Y:S03]  /*ab50*/  SYNCS.PHASECHK.TRANS64.TRYWAIT P1, [R5+URZ+0x60], R4 ;  /* 0x00006004050075a7 */ /* 0x0002a6000802017f */
[----:B--2---:R-:W-:Y:S05]  /*ab60*/  @!P1 NANOSLEEP.SYNCS 0x989680 ;  /* 0x009896800000995d */ /* 0x004fea0003900000 */
[----:B------:R-:W2:Y:S02]  /*ab70*/  @!P1 SYNCS.PHASECHK.TRANS64 P1, [R5+URZ+0x60], R4 ;  /* 0x00006004050095a7 */ /* 0x000ea4000802007f */
[----:B--2---:R-:W-:Y:S05]  /*ab80*/  @!P1 BRA `(.L_x_160) ;  /* 0xfffffffc00ec9947 */ /* 0x004fea000383ffff */
[----:B------:R-:W-:Y:S05]  /*ab90*/  BRA `(.L_x_245) ;  /* 0xffffffd800187947 */ /* 0x000fea000383ffff */
.L_x_166:
[----:B-12---:R-:W-:-:S04]  /*aba0*/  IMAD.U32 R5, RZ, RZ, UR13 ;  /* 0x0000000dff057e24 */ /* 0x006fc8000f8e00ff */
[----:B------:R1:W2:Y:S03]  /*abb0*/  SYNCS.PHASECHK.TRANS64.TRYWAIT P1, [R5+URZ+0x68], R4 ;  /* 0x00006804050075a7 */ /* 0x0002a6000802017f */
[----:B--2---:R-:W-:Y:S05]  /*abc0*/  @!P1 NANOSLEEP.SYNCS 0x989680 ;  /* 0x009896800000995d */ /* 0x004fea0003900000 */
[----:B------:R-:W2:Y:S02]  /*abd0*/  @!P1 SYNCS.PHASECHK.TRANS64 P1, [R5+URZ+0x68], R4 ;  /* 0x00006804050095a7 */ /* 0x000ea4000802007f */
[----:B--2---:R-:W-:Y:S05]  /*abe0*/  @!P1 BRA `(.L_x_166) ;  /* 0xfffffffc00ec9947 */ /* 0x004fea000383ffff */
[----:B------:R-:W-:Y:S05]  /*abf0*/  BRA `(.L_x_246) ;  /* 0xffffffd800607947 */ /* 0x000fea000383ffff */
.L_x_172:
[----:B-123--:R-:W-:-:S04]  /*ac00*/  MOV R5, UR13 ;  /* 0x0000000d00057c02 */ /* 0x00efc80008000f00 */
[----:B------:R1:W2:Y:S03]  /*ac10*/  SYNCS.PHASECHK.TRANS64.TRYWAIT P1, [R5+URZ+0x70], R4 ;  /* 0x00007004050075a7 */ /* 0x0002a6000802017f */
[----:B--2---:R-:W-:Y:S05]  /*ac20*/  @!P1 NANOSLEEP.SYNCS 0x989680 ;  /* 0x009896800000995d */ /* 0x004fea0003900000 */
[----:B------:R-:W2:Y:S02]  /*ac30*/  @!P1 SYNCS.PHASECHK.TRANS64 P1, [R5+URZ+0x70], R4 ;  /* 0x00007004050095a7 */ /* 0x000ea4000802007f */
[----:B--2---:R-:W-:Y:S05]  /*ac40*/  @!P1 BRA `(.L_x_172) ;  /* 0xfffffffc00ec9947 */ /* 0x004fea000383ffff */
[----:B------:R-:W-:Y:S05]  /*ac50*/  BRA `(.L_x_247) ;  /* 0xffffffd800b07947 */ /* 0x000fea000383ffff */
.L_x_178:
[----:B-1234-:R-:W-:-:S04]  /*ac60*/  IMAD.U32 R5, RZ, RZ, UR13 ;  /* 0x0000000dff057e24 */ /* 0x01efc8000f8e00ff */
[----:B------:R1:W2:Y:S03]  /*ac70*/  SYNCS.PHASECHK.TRANS64.TRYWAIT P1, [R5+URZ+0x78], R4 ;  /* 0x00007804050075a7 */ /* 0x0002a6000802017f */
[----:B--2---:R-:W-:Y:S05]  /*ac80*/  @!P1 NANOSLEEP.SYNCS 0x989680 ;  /* 0x009896800000995d */ /* 0x004fea0003900000 */
[----:B------:R-:W2:Y:S02]  /*ac90*/  @!P1 SYNCS.PHASECHK.TRANS64 P1, [R5+URZ+0x78], R4 ;  /* 0x00007804050095a7 */ /* 0x000ea4000802007f */
[----:B--2---:R-:W-:Y:S05]  /*aca0*/  @!P1 BRA `(.L_x_178) ;  /* 0xfffffffc00ec9947 */ /* 0x004fea000383ffff */
[----:B------:R-:W-:Y:S05]  /*acb0*/  BRA `(.L_x_248) ;  /* 0xffffffdc00007947 */ /* 0x000fea000383ffff */
.L_x_184:
[----:B-1234-:R-:W-:-:S04]  /*acc0*/  IMAD.U32 R5, RZ, RZ, UR13 ;  /* 0x0000000dff057e24 */ /* 0x01efc8000f8e00ff */
[----:B------:R1:W2:Y:S03]  /*acd0*/  SYNCS.PHASECHK.TRANS64.TRYWAIT P1, [R5+URZ+0x60], R4 ;  /* 0x00006004050075a7 */ /* 0x0002a6000802017f */
[----:B--2---:R-:W-:Y:S05]  /*ace0*/  @!P1 NANOSLEEP.SYNCS 0x989680 ;  /* 0x009896800000995d */ /* 0x004fea0003900000 */
[----:B------:R-:W2:Y:S02]  /*acf0*/  @!P1 SYNCS.PHASECHK.TRANS64 P1, [R5+URZ+0x60], R4 ;  /* 0x00006004050095a7 */ /* 0x000ea4000802007f */
[----:B--2---:R-:W-:Y:S05]  /*ad00*/  @!P1 BRA `(.L_x_184) ;  /* 0xfffffffc00ec9947 */ /* 0x004fea000383ffff */
[----:B------:R-:W-:Y:S05]  /*ad10*/  BRA `(.L_x_249) ;  /* 0xffffffdc00547947 */ /* 0x000fea000383ffff */
.L_x_190:
[----:B-1234-:R-:W-:-:S04]  /*ad20*/  MOV R5, UR13 ;  /* 0x0000000d00057c02 */ /* 0x01efc80008000f00 */
[----:B------:R1:W2:Y:S03]  /*ad30*/  SYNCS.PHASECHK.TRANS64.TRYWAIT P1, [R5+URZ+0x68], R4 ;  /* 0x00006804050075a7 */ /* 0x0002a6000802017f */
[----:B--2---:R-:W-:Y:S05]  /*ad40*/  @!P1 NANOSLEEP.SYNCS 0x989680 ;  /* 0x009896800000995d */ /* 0x004fea0003900000 */
[----:B------:R-:W2:Y:S02]  /*ad50*/  @!P1 SYNCS.PHASECHK.TRANS64 P1, [R5+URZ+0x68], R4 ;  /* 0x00006804050095a7 */ /* 0x000ea4000802007f */
[----:B--2---:R-:W-:Y:S05]  /*ad60*/  @!P1 BRA `(.L_x_190) ;  /* 0xfffffffc00ec9947 */ /* 0x004fea000383ffff */
[----:B------:R-:W-:Y:S05]  /*ad70*/  BRA `(.L_x_250) ;  /* 0xffffffdc00987947 */ /* 0x000fea000383ffff */
.L_x_196:
[----:B-1234-:R-:W-:-:S04]  /*ad80*/  IMAD.U32 R5, RZ, RZ, UR13 ;  /* 0x0000000dff057e24 */ /* 0x01efc8000f8e00ff */
[----:B------:R1:W2:Y:S03]  /*ad90*/  SYNCS.PHASECHK.TRANS64.TRYWAIT P1, [R5+URZ+0x70], R4 ;  /* 0x00007004050075a7 */ /* 0x0002a6000802017f */
[----:B--2---:R-:W-:Y:S05]  /*ada0*/  @!P1 NANOSLEEP.SYNCS 0x989680 ;  /* 0x009896800000995d */ /* 0x004fea0003900000 */
[----:B------:R-:W2:Y:S02]  /*adb0*/  @!P1 SYNCS.PHASECHK.TRANS64 P1, [R5+URZ+0x70], R4 ;  /* 0x00007004050095a7 */ /* 0x000ea4000802007f */
[----:B--2---:R-:W-:Y:S05]  /*adc0*/  @!P1 BRA `(.L_x_196) ;  /* 0xfffffffc00ec9947 */ /* 0x004fea000383ffff */
[----:B------:R-:W-:Y:S05]  /*add0*/  BRA `(.L_x_251) ;  /* 0xffffffdc00dc7947 */ /* 0x000fea000383ffff */
.L_x_202:
[----:B-1234-:R-:W-:-:S04]  /*ade0*/  IMAD.U32 R5, RZ, RZ, UR13 ;  /* 0x0000000dff057e24 */ /* 0x01efc8000f8e00ff */
[----:B------:R1:W2:Y:S03]  /*adf0*/  SYNCS.PHASECHK.TRANS64.TRYWAIT P1, [R5+URZ+0x78], R4 ;  /* 0x00007804050075a7 */ /* 0x0002a6000802017f */
[----:B--2---:R-:W-:Y:S05]  /*ae00*/  @!P1 NANOSLEEP.SYNCS 0x989680 ;  /* 0x009896800000995d */ /* 0x004fea0003900000 */
[----:B------:R-:W2:Y:S02]  /*ae10*/  @!P1 SYNCS.PHASECHK.TRANS64 P1, [R5+URZ+0x78], R4 ;  /* 0x00007804050095a7 */ /* 0x000ea4000802007f */
[----:B--2---:R-:W-:Y:S05]  /*ae20*/  @!P1 BRA `(.L_x_202) ;  /* 0xfffffffc00ec9947 */ /* 0x004fea000383ffff */
[----:B------:R-:W-:Y:S05]  /*ae30*/  BRA `(.L_x_252) ;  /* 0xffffffe000207947 */ /* 0x000fea000383ffff */
.L_x_212:
[----:B------:R1:W1:Y:S02]  /*ae40*/  SYNCS.PHASECHK.TRANS64.TRYWAIT P0, [R0+URZ+0x60], R3 ;  /* 0x00006003000075a7 */ /* 0x000264000800017f */
[----:B-1----:R-:W-:Y:S05]  /*ae50*/  @!P0 NANOSLEEP.SYNCS 0x989680 ;  /* 0x009896800000895d */ /* 0x002fea0003900000 */
[----:B------:R-:W1:Y:S02]  /*ae60*/  @!P0 SYNCS.PHASECHK.TRANS64 P0, [R0+URZ+0x60], R3 ;  /* 0x00006003000085a7 */ /* 0x000e64000800007f */
[----:B-1----:R-:W-:Y:S05]  /*ae70*/  @!P0 BRA `(.L_x_212) ;  /* 0xfffffffc00f08947 */ /* 0x002fea000383ffff */
[----:B------:R-:W-:Y:S05]  /*ae80*/  BRA `(.L_x_253) ;  /* 0xffffffe800107947 */ /* 0x000fea000383ffff */
.L_x_214:
[----:B------:R1:W1:Y:S02]  /*ae90*/  SYNCS.PHASECHK.TRANS64.TRYWAIT P0, [R0+URZ+0x68], R3 ;  /* 0x00006803000075a7 */ /* 0x000264000800017f */
[----:B-1----:R-:W-:Y:S05]  /*aea0*/  @!P0 NANOSLEEP.SYNCS 0x989680 ;  /* 0x009896800000895d */ /* 0x002fea0003900000 */
[----:B------:R-:W1:Y:S02]  /*aeb0*/  @!P0 SYNCS.PHASECHK.TRANS64 P0, [R0+URZ+0x68], R3 ;  /* 0x00006803000085a7 */ /* 0x000e64000800007f */
[----:B-1----:R-:W-:Y:S05]  /*aec0*/  @!P0 BRA `(.L_x_214) ;  /* 0xfffffffc00f08947 */ /* 0x002fea000383ffff */
[----:B------:R-:W-:Y:S05]  /*aed0*/  BRA `(.L_x_254) ;  /* 0xffffffe8000c7947 */ /* 0x000fea000383ffff */
.L_x_216:
[----:B------:R1:W1:Y:S02]  /*aee0*/  SYNCS.PHASECHK.TRANS64.TRYWAIT P0, [R0+URZ+0x70], R3 ;  /* 0x00007003000075a7 */ /* 0x000264000800017f */
[----:B-1----:R-:W-:Y:S05]  /*aef0*/  @!P0 NANOSLEEP.SYNCS 0x989680 ;  /* 0x009896800000895d */ /* 0x002fea0003900000 */
[----:B------:R-:W1:Y:S02]  /*af00*/  @!P0 SYNCS.PHASECHK.TRANS64 P0, [R0+URZ+0x70], R3 ;  /* 0x00007003000085a7 */ /* 0x000e64000800007f */
[----:B-1----:R-:W-:Y:S05]  /*af10*/  @!P0 BRA `(.L_x_216) ;  /* 0xfffffffc00f08947 */ /* 0x002fea000383ffff */
[----:B------:R-:W-:Y:S05]  /*af20*/  BRA `(.L_x_255) ;  /* 0xffffffe800087947 */ /* 0x000fea000383ffff */
.L_x_220:
[----:B------:R-:W-:Y:S01]  /*af30*/  BSSY B1, `(.L_x_256) ;  /* 0x0000006000017945 */ /* 0x000fe20003800000 */
[----:B------:R-:W-:-:S07]  /*af40*/  MOV R15, 0xffffffff ;  /* 0xffffffff000f7802 */ /* 0x000fce0000000f00 */
[----:B------:R-:W-:Y:S05]  /*af50*/  WARPSYNC.COLLECTIVE R15, `(.L_x_257) ;  /* 0x000000000f0c7348 */ /* 0x000fea0003c00000 */
[----:B------:R-:W-:Y:S02]  /*af60*/  ELECT P6, UR62, PT ;  /* 0x00000000003e782f */ /* 0x000fe400038c0000 */
[----:B------:R-:W-:Y:S01]  /*af70*/  MOV R14, UR62 ;  /* 0x0000003e000e7c02 */ /* 0x000fe20008000f00 */
[----:B------:R-:W-:Y:S10]  /*af80*/  ENDCOLLECTIVE ;  /* 0x000000000000791b */ /* 0x000ff40003800000 */
.L_x_257:
[----:B------:R-:W-:Y:S05]  /*af90*/  BSYNC B1 ;  /* 0x0000000000017941 */ /* 0x000fea0003800000 */
.L_x_256:
[----:B------:R-:W-:Y:S05]  /*afa0*/  BRA `(.L_x_258) ;  /* 0xffffffe800887947 */ /* 0x000fea000383ffff */
.L_x_223:
[----:B-1----:R1:W2:Y:S02]  /*afb0*/  SYNCS.PHASECHK.TRANS64.TRYWAIT P0, [R14+URZ+0x20], R7 ;  /* 0x000020070e0075a7 */ /* 0x0022a4000800017f */
[----:B--2---:R-:W-:Y:S05]  /*afc0*/  @!P0 NANOSLEEP.SYNCS 0x989680 ;  /* 0x009896800000895d */ /* 0x004fea0003900000 */
[----:B------:R-:W2:Y:S02]  /*afd0*/  @!P0 SYNCS.PHASECHK.TRANS64 P0, [R14+URZ+0x20], R7 ;  /* 0x000020070e0085a7 */ /* 0x000ea4000800007f */
[----:B--2---:R-:W-:Y:S05]  /*afe0*/  @!P0 BRA `(.L_x_223) ;  /* 0xfffffffc00f08947 */ /* 0x004fea000383ffff */
[----:B------:R-:W-:Y:S05]  /*aff0*/  BRA `(.L_x_259) ;  /* 0xffffffe800c07947 */ /* 0x000fea000383ffff */
.L_x_231:
[----:B------:R-:W-:Y:S01]  /*b000*/  BSSY B0, `(.L_x_260) ;  /* 0x0000006000007945 */ /* 0x000fe20003800000 */
[----:B------:R-:W-:-:S07]  /*b010*/  IMAD.MOV.U32 R15, RZ, RZ, -0x1 ;  /* 0xffffffffff0f7424 */ /* 0x000fce00078e00ff */
[----:B-1----:R-:W-:Y:S05]  /*b020*/  WARPSYNC.COLLECTIVE R15, `(.L_x_261) ;  /* 0x000000000f0c7348 */ /* 0x002fea0003c00000 */
[----:B------:R-:W-:Y:S02]  /*b030*/  ELECT P6, UR62, PT ;  /* 0x00000000003e782f */ /* 0x000fe400038c0000 */
[----:B------:R-:W-:Y:S01]  /*b040*/  MOV R14, UR62 ;  /* 0x0000003e000e7c02 */ /* 0x000fe20008000f00 */
[----:B-1----:R-:W-:Y:S10]  /*b050*/  ENDCOLLECTIVE ;  /* 0x000000000000791b */ /* 0x002ff40003800000 */
.L_x_261:
[----:B------:R-:W-:Y:S05]  /*b060*/  BSYNC B0 ;  /* 0x0000000000007941 */ /* 0x000fea0003800000 */
.L_x_260:
[----:B------:R-:W-:Y:S05]  /*b070*/  BRA `(.L_x_262) ;  /* 0xfffffff400187947 */ /* 0x000fea000383ffff */
.L_x_233:
[----:B--2---:R2:W3:Y:S02]  /*b080*/  SYNCS.PHASECHK.TRANS64.TRYWAIT P0, [R5+URZ], R2 ;  /* 0x00000002050075a7 */ /* 0x0044e4000800017f */
[----:B---3--:R-:W-:Y:S05]  /*b090*/  @!P0 NANOSLEEP.SYNCS 0x989680 ;  /* 0x009896800000895d */ /* 0x008fea0003900000 */
[----:B------:R-:W3:Y:S02]  /*b0a0*/  @!P0 SYNCS.PHASECHK.TRANS64 P0, [R5+URZ], R2 ;  /* 0x00000002050085a7 */ /* 0x000ee4000800007f */
[----:B---3--:R-:W-:Y:S05]  /*b0b0*/  @!P0 BRA `(.L_x_233) ;  /* 0xfffffffc00f08947 */ /* 0x008fea000383ffff */
[----:B------:R-:W-:Y:S05]  /*b0c0*/  BRA `(.L_x_263) ;  /* 0xfffffff400547947 */ /* 0x000fea000383ffff */
.L_x_234:
[----:B--2---:R2:W3:Y:S02]  /*b0d0*/  SYNCS.PHASECHK.TRANS64.TRYWAIT P0, [R7+URZ], R4 ;  /* 0x00000004070075a7 */ /* 0x0044e4000800017f */
[----:B---3--:R-:W-:Y:S05]  /*b0e0*/  @!P0 NANOSLEEP.SYNCS 0x989680 ;  /* 0x009896800000895d */ /* 0x008fea0003900000 */
[----:B------:R-:W3:Y:S02]  /*b0f0*/  @!P0 SYNCS.PHASECHK.TRANS64 P0, [R7+URZ], R4 ;  /* 0x00000004070085a7 */ /* 0x000ee4000800007f */
[----:B---3--:R-:W-:Y:S05]  /*b100*/  @!P0 BRA `(.L_x_234) ;  /* 0xfffffffc00f08947 */ /* 0x008fea000383ffff */
[----:B------:R-:W-:Y:S05]  /*b110*/  BRA `(.L_x_264) ;  /* 0xfffffff400647947 */ /* 0x000fea000383ffff */
.L_x_235:
[----:B--2---:R2:W3:Y:S02]  /*b120*/  SYNCS.PHASECHK.TRANS64.TRYWAIT P0, [R6+URZ], R5 ;  /* 0x00000005060075a7 */ /* 0x0044e4000800017f */
[----:B---3--:R-:W-:Y:S05]  /*b130*/  @!P0 NANOSLEEP.SYNCS 0x989680 ;  /* 0x009896800000895d */ /* 0x008fea0003900000 */
[----:B------:R-:W3:Y:S02]  /*b140*/  @!P0 SYNCS.PHASECHK.TRANS64 P0, [R6+URZ], R5 ;  /* 0x00000005060085a7 */ /* 0x000ee4000800007f */
[----:B---3--:R-:W-:Y:S05]  /*b150*/  @!P0 BRA `(.L_x_235) ;  /* 0xfffffffc00f08947 */ /* 0x008fea000383ffff */
[----:B------:R-:W-:Y:S05]  /*b160*/  BRA `(.L_x_265) ;  /* 0xfffffff4006c7947 */ /* 0x000fea000383ffff */
.L_x_266:
[----:B------:R-:W-:-:S00]  /*b170*/  BRA `(.L_x_266) ;  /* 0xfffffffc00fc7947 */ /* 0x000fc0000383ffff */
[----:B------:R-:W-:-:S00]  /*b180*/  NOP ;  /* 0x0000000000007918 */ /* 0x000fc00000000000 */
[----:B------:R-:W-:-:S00]  /*b190*/  NOP ;  /* 0x0000000000007918 */ /* 0x000fc00000000000 */
[----:B------:R-:W-:-:S00]  /*b1a0*/  NOP ;  /* 0x0000000000007918 */ /* 0x000fc00000000000 */
[----:B------:R-:W-:-:S00]  /*b1b0*/  NOP ;  /* 0x0000000000007918 */ /* 0x000fc00000000000 */
[----:B------:R-:W-:-:S00]  /*b1c0*/  NOP ;  /* 0x0000000000007918 */ /* 0x000fc00000000000 */
[----:B------:R-:W-:-:S00]  /*b1d0*/  NOP ;  /* 0x0000000000007918 */ /* 0x000fc00000000000 */
[----:B------:R-:W-:-:S00]  /*b1e0*/  NOP ;  /* 0x0000000000007918 */ /* 0x000fc00000000000 */
[----:B------:R-:W-:-:S00]  /*b1f0*/  NOP ;  /* 0x0000000000007918 */ /* 0x000fc00000000000 */
.L_x_267:


//--------------------- .nv.global.init           --------------------------
	.section	.nv.global.init,"aw",@progbits
.nv.global.init:
	.type		$str$22,@object
	.size		$str$22,($str$26 - $str$22)
$str$22:
        /*0000*/ 	.byte	0x6b, 0x5f, 0x74, 0x69, 0x6c, 0x65, 0x5f, 0x63, 0x6f, 0x75, 0x6e, 0x74, 0x20, 0x3e, 0x3d, 0x20
        /*0010*/ 	.byte	0x31, 0x00
	.type		$str$26,@object
	.size		$str$26,($str$27 - $str$26)
$str$26:
        /*0012*/ 	.byte	0x28, 0x61, 0x64, 0x64, 0x72, 0x65, 0x73, 0x73, 0x20, 0x26, 0x20, 0x6d, 0x61, 0x73, 0x6b, 0x29
        /*0022*/ 	.byte	0x20, 0x3d, 0x3d, 0x20, 0x30, 0x00
	.type		$str$27,@object
	.size		$str$27,($str$23 - $str$27)
$str$27:
        /*0028*/ 	.byte	0x2f, 0x74, 0x6d, 0x70, 0x2f, 0x63, 0x75, 0x74, 0x6c, 0x61, 0x73, 0x73, 0x5f, 0x73, 0x77, 0x65
        /*0038*/ 	.byte	0x65, 0x70, 0x5f, 0x73, 0x72, 0x63, 0x2f, 0x69, 0x6e, 0x63, 0x6c, 0x75, 0x64, 0x65, 0x2f, 0x63
        /*0048*/ 	.byte	0x75, 0x74, 0x65, 0x2f, 0x70, 0x6f, 0x69, 0x6e, 0x74, 0x65, 0x72, 0x5f, 0x66, 0x6c, 0x61, 0x67
        /*0058*/ 	.byte	0x67, 0x65, 0x64, 0x2e, 0x68, 0x70, 0x70, 0x00
	.type		$str$23,@object
	.size		$str$23,(__unnamed_2 - $str$23)
$str$23:
        /*0060*/ 	.byte	0x2f, 0x74, 0x6d, 0x70, 0x2f, 0x63, 0x75, 0x74, 0x6c, 0x61, 0x73, 0x73, 0x5f, 0x73, 0x77, 0x65
        /*0070*/ 	.byte	0x65, 0x70, 0x5f, 0x73, 0x72, 0x63, 0x2f, 0x69, 0x6e, 0x63, 0x6c, 0x75, 0x64, 0x65, 0x2f, 0x63
        /*0080*/ 	.byte	0x75, 0x74, 0x6c, 0x61, 0x73, 0x73, 0x2f, 0x67, 0x65, 0x6d, 0x6d, 0x2f, 0x63, 0x6f, 0x6c, 0x6c
        /*0090*/ 	.byte	0x65, 0x63, 0x74, 0x69, 0x76, 0x65, 0x2f, 0x73, 0x6d, 0x39, 0x30, 0x5f, 0x6d, 0x6d, 0x61, 0x5f
        /*00a0*/ 	.byte	0x74, 0x6d, 0x61, 0x5f, 0x67, 0x6d, 0x6d, 0x61, 0x5f, 0x73, 0x73, 0x5f, 0x77, 0x61, 0x72, 0x70
        /*00b0*/ 	.byte	0x73, 0x70, 0x65, 0x63, 0x69, 0x61, 0x6c, 0x69, 0x7a, 0x65, 0x64, 0x2e, 0x68, 0x70, 0x70, 0x00
	.type		__unnamed_2,@object
	.size		__unnamed_2,(__unnamed_1 - __unnamed_2)
__unnamed_2:
        /*00c0*/ 	.byte	0x61, 0x75, 0x74, 0x6f, 0x20, 0x63, 0x75, 0x74, 0x65, 0x3a, 0x3a, 0x61, 0x73, 0x5f, 0x70, 0x6f
        /* <DEDUP_REMOVED lines=27> */
        /*0280*/ 	.byte	0x3c, 0x34, 0x30, 0x39, 0x36, 0x3e, 0x3e, 0x3e, 0x3e, 0x3e, 0x5d, 0x00
	.type		__unnamed_1,@object
	.size		__unnamed_1,(.L_0 - __unnamed_1)
__unnamed_1:
        /* <DEDUP_REMOVED lines=182> */
.L_0:


//--------------------- .nv.shared._ZN7cutlass13device_kernelINS_4gemm6kernel13GemmUniversalIN4cute5tupleIJiiiiEEENS1_10collective13CollectiveMmaINS1_34MainloopSm90TmaGmmaWarpSpecializedILi4ENS5_IJNS4_1CILi2EEENSA_ILi1EEESC_EEENS1_35KernelTmaWarpSpecializedCooperativeEEENS5_IJNSA_ILi128EEENSA_ILi256EEENSA_ILi64EEEEEENS_10bfloat16_tENS5_IJlSC_lEEESK_SL_NS4_8TiledMMAINS4_8MMA_AtomIJNS4_4SM904GMMA28MMA_64x256x16_F32BF16BF16_SSILNSP_5MajorE0ELSR_0ELNSP_7ScaleInE1ELSS_1EEEEEENS4_6LayoutISD_NS5_IJSC_NSA_ILi0EEESW_EEEEENS5_IJNS4_10UnderscoreESZ_SZ_EEEEENS4_13SM90_TMA_LOADENS4_14ComposedLayoutINS4_7SwizzleILi3ELi4ELi3EEENS4_18smem_ptr_flag_bitsILi16EEENSV_INS5_IJNSA_ILi8EEESI_EEENS5_IJSI_SC_EEEEEEEvNS4_8identityENS4_23SM90_TMA_LOAD_MULTICASTES1C_vS1D_EENS_8epilogue10collective18CollectiveEpilogueINS1G_22Sm90TmaWarpSpecializedILi4ELi2ELi16ELb1ELb0EEEJSJ_NS5_IJSG_NSA_ILi32EEEEEESK_SL_SK_SL_NS1G_6fusion15FusionCallbacksIS1K_NS1N_23LinCombPerRowBiasEltActINS1G_6thread4ReLuESK_fSK_SK_fLi8ELNS_15FloatRoundStyleE2EEESJ_S1M_JEEES12_NS13_INS14_ILi2ELi4ELi3EEES17_NSV_INS5_IJS18_S1L_EEENS5_IJS1L_SC_EEEEEEENS4_17SM75_U32x4_LDSM_NENS4_14SM90_TMA_STOREES1Z_NS4_17SM90_U32x4_STSM_NENS4_9Copy_AtomIJS22_NS_6half_tEEEEvEEEvvEEEEvNT_6ParamsE --------------------------
	.section	.nv.shared._ZN7cutlass13device_kernelINS_4gemm6kernel13GemmUniversalIN4cute5tupleIJiiiiEEENS1_10collective13CollectiveMmaINS1_34MainloopSm90TmaGmmaWarpSpecializedILi4ENS5_IJNS4_1CILi2EEENSA_ILi1EEESC_EEENS1_35KernelTmaWarpSpecializedCooperativeEEENS5_IJNSA_ILi128EEENSA_ILi256EEENSA_ILi64EEEEEENS_10bfloat16_tENS5_IJlSC_lEEESK_SL_NS4_8TiledMMAINS4_8MMA_AtomIJNS4_4SM904GMMA28MMA_64x256x16_F32BF16BF16_SSILNSP_5MajorE0ELSR_0ELNSP_7ScaleInE1ELSS_1EEEEEENS4_6LayoutISD_NS5_IJSC_NSA_ILi0EEESW_EEEEENS5_IJNS4_10UnderscoreESZ_SZ_EEEEENS4_13SM90_TMA_LOADENS4_14ComposedLayoutINS4_7SwizzleILi3ELi4ELi3EEENS4_18smem_ptr_flag_bitsILi16EEENSV_INS5_IJNSA_ILi8EEESI_EEENS5_IJSI_SC_EEEEEEEvNS4_8identityENS4_23SM90_TMA_LOAD_MULTICASTES1C_vS1D_EENS_8epilogue10collective18CollectiveEpilogueINS1G_22Sm90TmaWarpSpecializedILi4ELi2ELi16ELb1ELb0EEEJSJ_NS5_IJSG_NSA_ILi32EEEEEESK_SL_SK_SL_NS1G_6fusion15FusionCallbacksIS1K_NS1N_23LinCombPerRowBiasEltActINS1G_6thread4ReLuESK_fSK_SK_fLi8ELNS_15FloatRoundStyleE2EEESJ_S1M_JEEES12_NS13_INS14_ILi2ELi4ELi3EEES17_NSV_INS5_IJS18_S1L_EEENS5_IJS1L_SC_EEEEEEENS4_17SM75_U32x4_LDSM_NENS4_14SM90_TMA_STOREES1Z_NS4_17SM90_U32x4_STSM_NENS4_9Copy_AtomIJS22_NS_6half_tEEEEvEEEvvEEEEvNT_6ParamsE,"aw",@nobits
	.sectionflags	@""
	.align	16
	.zero		1024


//--------------------- .nv.shared.reserved.0     --------------------------
	.section	.nv.shared.reserved.0,"aw",@nobits
	.weak		__nv_reservedSMEM_offset_0_alias
	.size		__nv_reservedSMEM_offset_0_alias, 0, 0
	.other		__nv_reservedSMEM_offset_0_alias,@"STO_CUDA_RESERVED_SHARED STV_DEFAULT"
__nv_reservedSMEM_offset_0_alias:
	.zero		0


//--------------------- .nv.global                --------------------------
	.section	.nv.global,"aw",@nobits
.nv.global:
	.type		_ZN39_INTERNAL_289f7c5f_4_k_cu_4972db29_27954cute1_E,@object
	.size		_ZN39_INTERNAL_289f7c5f_4_k_cu_4972db29_27954cute1_E,(_ZN39_INTERNAL_289f7c5f_4_k_cu_4972db29_27954cuda3std3__45__cpo6cbeginE - _ZN39_INTERNAL_289f7c5f_4_k_cu_4972db29_27954cute1_E)
_ZN39_INTERNAL_289f7c5f_4_k_cu_4972db29_27954cute1_E:
	.zero		1
	.type		_ZN39_INTERNAL_289f7c5f_4_k_cu_4972db29_27954cuda3std3__45__cpo6cbeginE,@object
	.size		_ZN39_INTERNAL_289f7c5f_4_k_cu_4972db29_27954cuda3std3__45__cpo6cbeginE,(_ZN39_INTERNAL_289f7c5f_4_k_cu_4972db29_27954cuda3std3__48in_placeE - _ZN39_INTERNAL_289f7c5f_4_k_cu_4972db29_27954cuda3std3__45__cpo6cbeginE)
_ZN39_INTERNAL_289f7c5f_4_k_cu_4972db29_27954cuda3std3__45__cpo6cbeginE:
	.zero		1
	.type		_ZN39_INTERNAL_289f7c5f_4_k_cu_4972db29_27954cuda3std3__48in_placeE,@object
	.size		_ZN39_INTERNAL_289f7c5f_4_k_cu_4972db29_27954cuda3std3__48in_placeE,(_ZN39_INTERNAL_289f7c5f_4_k_cu_4972db29_27954cuda3std6ranges3__45__cpo9iter_moveE - _ZN39_INTERNAL_289f7c5f_4_k_cu_4972db29_27954cuda3std3__48in_placeE)
_ZN39_INTERNAL_289f7c5f_4_k_cu_4972db29_27954cuda3std3__48in_placeE:
	.zero		1
	.type		_ZN39_INTERNAL_289f7c5f_4_k_cu_4972db29_27954cuda3std6ranges3__45__cpo9iter_moveE,@object
	.size		_ZN39_INTERNAL_289f7c5f_4_k_cu_4972db29_27954cuda3std6ranges3__45__cpo9iter_moveE,(_ZN39_INTERNAL_289f7c5f_4_k_cu_4972db29_27954cuda3std3__45__cpo5beginE - _ZN39_INTERNAL_289f7c5f_4_k_cu_4972db29_27954cuda3std6ranges3__45__cpo9iter_moveE)
_ZN39_INTERNAL_289f7c5f_4_k_cu_4972db29_27954cuda3std6ranges3__45__cpo9iter_moveE:
	.zero		1
	.type		_ZN39_INTERNAL_289f7c5f_4_k_cu_4972db29_27954cuda3std3__45__cpo5beginE,@object
	.size		_ZN39_INTERNAL_289f7c5f_4_k_cu_4972db29_27954cuda3std3__45__cpo5beginE,(_ZN39_INTERNAL_289f7c5f_4_k_cu_4972db29_27954cuda3std3__441_GLOBAL__N__289f7c5f_4_k_cu_4972db29_27956ignoreE - _ZN39_INTERNAL_289f7c5f_4_k_cu_4972db29_27954cuda3std3__45__cpo5beginE)
_ZN39_INTERNAL_289f7c5f_4_k_cu_4972db29_27954cuda3std3__45__cpo5beginE:
	.zero		1
	.type		_ZN39_INTERNAL_289f7c5f_4_k_cu_4972db29_27954cuda3std3__441_GLOBAL__N__289f7c5f_4_k_cu_4972db29_27956ignoreE,@object
	.size		_ZN39_INTERNAL_289f7c5f_4_k_cu_4972db29_27954cuda3std3__441_GLOBAL__N__289f7c5f_4_k_cu_4972db29_27956ignoreE,(_ZN39_INTERNAL_289f7c5f_4_k_cu_4972db29_27954cute7productE - _ZN39_INTERNAL_289f7c5f_4_k_cu_4972db29_27954cuda3std3__441_GLOBAL__N__289f7c5f_4_k_cu_4972db29_27956ignoreE)
_ZN39_INTERNAL_289f7c5f_4_k_cu_4972db29_27954cuda3std3__441_GLOBAL__N__289f7c5f_4_k_cu_4972db29_27956ignoreE:
	.zero		1
	.type		_ZN39_INTERNAL_289f7c5f_4_k_cu_4972db29_27954cute7productE,@object
	.size		_ZN39_INTERNAL_289f7c5f_4_k_cu_4972db29_27954cute7productE,(_ZN39_INTERNAL_289f7c5f_4_k_cu_4972db29_27954cuda3std3__45__cpo3endE - _ZN39_INTERNAL_289f7c5f_4_k_cu_4972db29_27954cute7productE)
_ZN39_INTERNAL_289f7c5f_4_k_cu_4972db29_27954cute7productE:
	.zero		1
	.type		_ZN39_INTERNAL_289f7c5f_4_k_cu_4972db29_27954cuda3std3__45__cpo3endE,@object
	.size		_ZN39_INTERNAL_289f7c5f_4_k_cu_4972db29_27954cuda3std3__45__cpo3endE,(_ZN39_INTERNAL_289f7c5f_4_k_cu_4972db29_27954cuda3std3__419piecewise_constructE - _ZN39_INTERNAL_289f7c5f_4_k_cu_4972db29_27954cuda3std3__45__cpo3endE)
_ZN39_INTERNAL_289f7c5f_4_k_cu_4972db29_27954cuda3std3__45__cpo3endE:
	.zero		1
	.type		_ZN39_INTERNAL_289f7c5f_4_k_cu_4972db29_27954cuda3std3__419piecewise_constructE,@object
	.size		_ZN39_INTERNAL_289f7c5f_4_k_cu_4972db29_27954cuda3std3__419piecewise_constructE,(_ZN39_INTERNAL_289f7c5f_4_k_cu_4972db29_27954cuda3std3__45__cpo4cendE - _ZN39_INTERNAL_289f7c5f_4_k_cu_4972db29_27954cuda3std3__419piecewise_constructE)
_ZN39_INTERNAL_289f7c5f_4_k_cu_4972db29_27954cuda3std3__419piecewise_constructE:
	.zero		1
	.type		_ZN39_INTERNAL_289f7c5f_4_k_cu_4972db29_27954cuda3std3__45__cpo4cendE,@object
	.size		_ZN39_INTERNAL_289f7c5f_4_k_cu_4972db29_27954cuda3std3__45__cpo4cendE,(_ZN39_INTERNAL_289f7c5f_4_k_cu_4972db29_27954cuda3std6ranges3__45__cpo4swapE - _ZN39_INTERNAL_289f7c5f_4_k_cu_4972db29_27954cuda3std3__45__cpo4cendE)
_ZN39_INTERNAL_289f7c5f_4_k_cu_4972db29_27954cuda3std3__45__cpo4cendE:
	.zero		1
	.type		_ZN39_INTERNAL_289f7c5f_4_k_cu_4972db29_27954cuda3std6ranges3__45__cpo4swapE,@object
	.size		_ZN39_INTERNAL_289f7c5f_4_k_cu_4972db29_27954cuda3std6ranges3__45__cpo4swapE,(.L_9 - _ZN39_INTERNAL_289f7c5f_4_k_cu_4972db29_27954cuda3std6ranges3__45__cpo4swapE)
_ZN39_INTERNAL_289f7c5f_4_k_cu_4972db29_27954cuda3std6ranges3__45__cpo4swapE:
	.zero		1
.L_9:


//--------------------- .nv.constant0._ZN7cutlass13device_kernelINS_4gemm6kernel13GemmUniversalIN4cute5tupleIJiiiiEEENS1_10collective13CollectiveMmaINS1_34MainloopSm90TmaGmmaWarpSpecializedILi4ENS5_IJNS4_1CILi2EEENSA_ILi1EEESC_EEENS1_35KernelTmaWarpSpecializedCooperativeEEENS5_IJNSA_ILi128EEENSA_ILi256EEENSA_ILi64EEEEEENS_10bfloat16_tENS5_IJlSC_lEEESK_SL_NS4_8TiledMMAINS4_8MMA_AtomIJNS4_4SM904GMMA28MMA_64x256x16_F32BF16BF16_SSILNSP_5MajorE0ELSR_0ELNSP_7ScaleInE1ELSS_1EEEEEENS4_6LayoutISD_NS5_IJSC_NSA_ILi0EEESW_EEEEENS5_IJNS4_10UnderscoreESZ_SZ_EEEEENS4_13SM90_TMA_LOADENS4_14ComposedLayoutINS4_7SwizzleILi3ELi4ELi3EEENS4_18smem_ptr_flag_bitsILi16EEENSV_INS5_IJNSA_ILi8EEESI_EEENS5_IJSI_SC_EEEEEEEvNS4_8identityENS4_23SM90_TMA_LOAD_MULTICASTES1C_vS1D_EENS_8epilogue10collective18CollectiveEpilogueINS1G_22Sm90TmaWarpSpecializedILi4ELi2ELi16ELb1ELb0EEEJSJ_NS5_IJSG_NSA_ILi32EEEEEESK_SL_SK_SL_NS1G_6fusion15FusionCallbacksIS1K_NS1N_23LinCombPerRowBiasEltActINS1G_6thread4ReLuESK_fSK_SK_fLi8ELNS_15FloatRoundStyleE2EEESJ_S1M_JEEES12_NS13_INS14_ILi2ELi4ELi3EEES17_NSV_INS5_IJS18_S1L_EEENS5_IJS1L_SC_EEEEEEENS4_17SM75_U32x4_LDSM_NENS4_14SM90_TMA_STOREES1Z_NS4_17SM90_U32x4_STSM_NENS4_9Copy_AtomIJS22_NS_6half_tEEEEvEEEvvEEEEvNT_6ParamsE --------------------------
	.section	.nv.constant0._ZN7cutlass13device_kernelINS_4gemm6kernel13GemmUniversalIN4cute5tupleIJiiiiEEENS1_10collective13CollectiveMmaINS1_34MainloopSm90TmaGmmaWarpSpecializedILi4ENS5_IJNS4_1CILi2EEENSA_ILi1EEESC_EEENS1_35KernelTmaWarpSpecializedCooperativeEEENS5_IJNSA_ILi128EEENSA_ILi256EEENSA_ILi64EEEEEENS_10bfloat16_tENS5_IJlSC_lEEESK_SL_NS4_8TiledMMAINS4_8MMA_AtomIJNS4_4SM904GMMA28MMA_64x256x16_F32BF16BF16_SSILNSP_5MajorE0ELSR_0ELNSP_7ScaleInE1ELSS_1EEEEEENS4_6LayoutISD_NS5_IJSC_NSA_ILi0EEESW_EEEEENS5_IJNS4_10UnderscoreESZ_SZ_EEEEENS4_13SM90_TMA_LOADENS4_14ComposedLayoutINS4_7SwizzleILi3ELi4ELi3EEENS4_18smem_ptr_flag_bitsILi16EEENSV_INS5_IJNSA_ILi8EEESI_EEENS5_IJSI_SC_EEEEEEEvNS4_8identityENS4_23SM90_TMA_LOAD_MULTICASTES1C_vS1D_EENS_8epilogue10collective18CollectiveEpilogueINS1G_22Sm90TmaWarpSpecializedILi4ELi2ELi16ELb1ELb0EEEJSJ_NS5_IJSG_NSA_ILi32EEEEEESK_SL_SK_SL_NS1G_6fusion15FusionCallbacksIS1K_NS1N_23LinCombPerRowBiasEltActINS1G_6thread4ReLuESK_fSK_SK_fLi8ELNS_15FloatRoundStyleE2EEESJ_S1M_JEEES12_NS13_INS14_ILi2ELi4ELi3EEES17_NSV_INS5_IJS18_S1L_EEENS5_IJS1L_SC_EEEEEEENS4_17SM75_U32x4_LDSM_NENS4_14SM90_TMA_STOREES1Z_NS4_17SM90_U32x4_STSM_NENS4_9Copy_AtomIJS22_NS_6half_tEEEEvEEEvvEEEEvNT_6ParamsE,"a",@progbits
	.sectionflags	@""
	.align	4
.nv.constant0._ZN7cutlass13device_kernelINS_4gemm6kernel13GemmUniversalIN4cute5tupleIJiiiiEEENS1_10collective13CollectiveMmaINS1_34MainloopSm90TmaGmmaWarpSpecializedILi4ENS5_IJNS4_1CILi2EEENSA_ILi1EEESC_EEENS1_35KernelTmaWarpSpecializedCooperativeEEENS5_IJNSA_ILi128EEENSA_ILi256EEENSA_ILi64EEEEEENS_10bfloat16_tENS5_IJlSC_lEEESK_SL_NS4_8TiledMMAINS4_8MMA_AtomIJNS4_4SM904GMMA28MMA_64x256x16_F32BF16BF16_SSILNSP_5MajorE0ELSR_0ELNSP_7ScaleInE1ELSS_1EEEEEENS4_6LayoutISD_NS5_IJSC_NSA_ILi0EEESW_EEEEENS5_IJNS4_10UnderscoreESZ_SZ_EEEEENS4_13SM90_TMA_LOADENS4_14ComposedLayoutINS4_7SwizzleILi3ELi4ELi3EEENS4_18smem_ptr_flag_bitsILi16EEENSV_INS5_IJNSA_ILi8EEESI_EEENS5_IJSI_SC_EEEEEEEvNS4_8identityENS4_23SM90_TMA_LOAD_MULTICASTES1C_vS1D_EENS_8epilogue10collective18CollectiveEpilogueINS1G_22Sm90TmaWarpSpecializedILi4ELi2ELi16ELb1ELb0EEEJSJ_NS5_IJSG_NSA_ILi32EEEEEESK_SL_SK_SL_NS1G_6fusion15FusionCallbacksIS1K_NS1N_23LinCombPerRowBiasEltActINS1G_6thread4ReLuESK_fSK_SK_fLi8ELNS_15FloatRoundStyleE2EEESJ_S1M_JEEES12_NS13_INS14_ILi2ELi4ELi3EEES17_NSV_INS5_IJS18_S1L_EEENS5_IJS1L_SC_EEEEEEENS4_17SM75_U32x4_LDSM_NENS4_14SM90_TMA_STOREES1Z_NS4_17SM90_U32x4_STSM_NENS4_9Copy_AtomIJS22_NS_6half_tEEEEvEEEvvEEEEvNT_6ParamsE:
	.zero		2432


//--------------------- SYMBOLS --------------------------

	.type		.nv.reservedSmem.offset0,@object
	.size		.nv.reservedSmem.offset0,0x4
	.type		__assertfail,@function
